//
// Generated by NVIDIA NVVM Compiler
//
// Compiler Build ID: CL-36424714
// Cuda compilation tools, release 13.0, V13.0.88
// Based on NVVM 20.0.0
//

.version 9.0
.target sm_100
.address_size 64

	// .globl	_Z3GPUPViS0_iiiiiiiiiiiiiiii
.global .align 4 .u32 row;
// _ZZ3GPUPViS0_iiiiiiiiiiiiiiiiE5table has been demoted

.visible .entry _Z3GPUPViS0_iiiiiiiiiiiiiiii(
	.param .u64 .ptr .align 1 _Z3GPUPViS0_iiiiiiiiiiiiiiii_param_0,
	.param .u64 .ptr .align 1 _Z3GPUPViS0_iiiiiiiiiiiiiiii_param_1,
	.param .u32 _Z3GPUPViS0_iiiiiiiiiiiiiiii_param_2,
	.param .u32 _Z3GPUPViS0_iiiiiiiiiiiiiiii_param_3,
	.param .u32 _Z3GPUPViS0_iiiiiiiiiiiiiiii_param_4,
	.param .u32 _Z3GPUPViS0_iiiiiiiiiiiiiiii_param_5,
	.param .u32 _Z3GPUPViS0_iiiiiiiiiiiiiiii_param_6,
	.param .u32 _Z3GPUPViS0_iiiiiiiiiiiiiiii_param_7,
	.param .u32 _Z3GPUPViS0_iiiiiiiiiiiiiiii_param_8,
	.param .u32 _Z3GPUPViS0_iiiiiiiiiiiiiiii_param_9,
	.param .u32 _Z3GPUPViS0_iiiiiiiiiiiiiiii_param_10,
	.param .u32 _Z3GPUPViS0_iiiiiiiiiiiiiiii_param_11,
	.param .u32 _Z3GPUPViS0_iiiiiiiiiiiiiiii_param_12,
	.param .u32 _Z3GPUPViS0_iiiiiiiiiiiiiiii_param_13,
	.param .u32 _Z3GPUPViS0_iiiiiiiiiiiiiiii_param_14,
	.param .u32 _Z3GPUPViS0_iiiiiiiiiiiiiiii_param_15,
	.param .u32 _Z3GPUPViS0_iiiiiiiiiiiiiiii_param_16,
	.param .u32 _Z3GPUPViS0_iiiiiiiiiiiiiiii_param_17
)
{
	.reg .pred 	%p<115>;
	.reg .b32 	%r<1131>;
	.reg .b64 	%rd<144>;
	// demoted variable
	.shared .align 4 .b8 _ZZ3GPUPViS0_iiiiiiiiiiiiiiiiE5table[49152];
	ld.param.u64 	%rd12, [_Z3GPUPViS0_iiiiiiiiiiiiiiii_param_0];
	ld.param.u64 	%rd13, [_Z3GPUPViS0_iiiiiiiiiiiiiiii_param_1];
	ld.param.u32 	%r238, [_Z3GPUPViS0_iiiiiiiiiiiiiiii_param_2];
	ld.param.u32 	%r230, [_Z3GPUPViS0_iiiiiiiiiiiiiiii_param_3];
	ld.param.u32 	%r231, [_Z3GPUPViS0_iiiiiiiiiiiiiiii_param_6];
	ld.param.u32 	%r232, [_Z3GPUPViS0_iiiiiiiiiiiiiiii_param_7];
	ld.param.u32 	%r233, [_Z3GPUPViS0_iiiiiiiiiiiiiiii_param_8];
	ld.param.u32 	%r234, [_Z3GPUPViS0_iiiiiiiiiiiiiiii_param_10];
	ld.param.u32 	%r235, [_Z3GPUPViS0_iiiiiiiiiiiiiiii_param_12];
	ld.param.u32 	%r236, [_Z3GPUPViS0_iiiiiiiiiiiiiiii_param_14];
	ld.param.u32 	%r237, [_Z3GPUPViS0_iiiiiiiiiiiiiiii_param_17];
	cvta.to.global.u64 	%rd1, %rd12;
	cvta.to.global.u64 	%rd14, %rd13;
	mov.u32 	%r239, %ntid.x;
	mov.u32 	%r240, %ctaid.x;
	mov.u32 	%r241, %tid.x;
	mad.lo.s32 	%r1, %r239, %r240, %r241;
	shl.b32 	%r242, %r233, 1;
	add.s32 	%r2, %r242, %r231;
	add.s32 	%r3, %r242, %r232;
	setp.ne.s32 	%p5, %r1, 0;
	mul.wide.s32 	%rd15, %r238, 4;
	add.s64 	%rd2, %rd14, %rd15;
	@%p5 bra 	$L__BB0_3;
	add.s32 	%r243, %r236, 1;
	min.s32 	%r4, %r243, %r235;
$L__BB0_2:
	ld.volatile.global.u32 	%r244, [%rd2];
	setp.lt.s32 	%p6, %r244, %r4;
	@%p6 bra 	$L__BB0_2;
$L__BB0_3:
	bar.sync 	0;
	div.s32 	%r5, %r232, %r231;
	setp.lt.s32 	%p7, %r5, 1;
	mov.u32 	%r1083, %r230;
	@%p7 bra 	$L__BB0_54;
	setp.lt.s32 	%p8, %r1, %r2;
	setp.gt.s32 	%p9, %r3, 0;
	and.pred  	%p1, %p8, %p9;
	sub.s32 	%r6, %r233, %r1;
	add.s32 	%r7, %r233, %r1;
	add.s32 	%r8, %r7, %r234;
	setp.lt.s32 	%p10, %r1, %r231;
	setp.gt.s32 	%p11, %r232, 0;
	and.pred  	%p2, %p10, %p11;
	add.s32 	%r9, %r3, -1;
	and.b32  	%r10, %r3, 15;
	add.s32 	%r11, %r10, -1;
	and.b32  	%r12, %r3, 7;
	add.s32 	%r13, %r12, -1;
	and.b32  	%r14, %r232, 7;
	add.s32 	%r15, %r14, -1;
	and.b32  	%r16, %r232, 3;
	and.b32  	%r17, %r3, 2147483632;
	and.b32  	%r18, %r3, 3;
	and.b32  	%r19, %r232, 2147483640;
	and.b32  	%r20, %r232, 1;
	mov.b32 	%r1060, 0;
	not.pred 	%p12, %p1;
	mul.wide.s32 	%rd4, %r234, 4;
	not.pred 	%p35, %p2;
	mov.u32 	%r1061, %r232;
	mov.u32 	%r1083, %r230;
$L__BB0_5:
	add.s32 	%r1067, %r1083, %r1;
	@%p12 bra 	$L__BB0_19;
	setp.lt.u32 	%p13, %r9, 15;
	mov.u32 	%r1066, %r1;
	@%p13 bra 	$L__BB0_9;
	mov.b32 	%r1065, 0;
	mov.u32 	%r1066, %r1;
$L__BB0_8:
	.pragma "nounroll";
	mul.wide.s32 	%rd16, %r1067, 4;
	add.s64 	%rd17, %rd1, %rd16;
	ld.volatile.global.u32 	%r247, [%rd17];
	shl.b32 	%r248, %r1066, 2;
	mov.u32 	%r249, _ZZ3GPUPViS0_iiiiiiiiiiiiiiiiE5table;
	add.s32 	%r250, %r249, %r248;
	st.volatile.shared.u32 	[%r250], %r247;
	mul.wide.s32 	%rd18, %r234, 4;
	add.s64 	%rd19, %rd17, %rd18;
	ld.volatile.global.u32 	%r251, [%rd19];
	shl.b32 	%r252, %r2, 2;
	add.s32 	%r253, %r250, %r252;
	st.volatile.shared.u32 	[%r253], %r251;
	add.s64 	%rd20, %rd19, %rd18;
	ld.volatile.global.u32 	%r254, [%rd20];
	add.s32 	%r255, %r253, %r252;
	st.volatile.shared.u32 	[%r255], %r254;
	add.s64 	%rd21, %rd20, %rd18;
	ld.volatile.global.u32 	%r256, [%rd21];
	add.s32 	%r257, %r255, %r252;
	st.volatile.shared.u32 	[%r257], %r256;
	add.s64 	%rd22, %rd21, %rd18;
	ld.volatile.global.u32 	%r258, [%rd22];
	add.s32 	%r259, %r257, %r252;
	st.volatile.shared.u32 	[%r259], %r258;
	add.s64 	%rd23, %rd22, %rd18;
	ld.volatile.global.u32 	%r260, [%rd23];
	add.s32 	%r261, %r259, %r252;
	st.volatile.shared.u32 	[%r261], %r260;
	add.s64 	%rd24, %rd23, %rd18;
	ld.volatile.global.u32 	%r262, [%rd24];
	add.s32 	%r263, %r261, %r252;
	st.volatile.shared.u32 	[%r263], %r262;
	add.s64 	%rd25, %rd24, %rd18;
	ld.volatile.global.u32 	%r264, [%rd25];
	add.s32 	%r265, %r263, %r252;
	st.volatile.shared.u32 	[%r265], %r264;
	add.s64 	%rd26, %rd25, %rd18;
	ld.volatile.global.u32 	%r266, [%rd26];
	add.s32 	%r267, %r265, %r252;
	st.volatile.shared.u32 	[%r267], %r266;
	add.s64 	%rd27, %rd26, %rd18;
	ld.volatile.global.u32 	%r268, [%rd27];
	add.s32 	%r269, %r267, %r252;
	st.volatile.shared.u32 	[%r269], %r268;
	add.s64 	%rd28, %rd27, %rd18;
	ld.volatile.global.u32 	%r270, [%rd28];
	add.s32 	%r271, %r269, %r252;
	st.volatile.shared.u32 	[%r271], %r270;
	add.s64 	%rd29, %rd28, %rd18;
	ld.volatile.global.u32 	%r272, [%rd29];
	add.s32 	%r273, %r271, %r252;
	st.volatile.shared.u32 	[%r273], %r272;
	add.s64 	%rd30, %rd29, %rd18;
	ld.volatile.global.u32 	%r274, [%rd30];
	add.s32 	%r275, %r273, %r252;
	st.volatile.shared.u32 	[%r275], %r274;
	add.s64 	%rd31, %rd30, %rd18;
	ld.volatile.global.u32 	%r276, [%rd31];
	add.s32 	%r277, %r275, %r252;
	st.volatile.shared.u32 	[%r277], %r276;
	add.s64 	%rd32, %rd31, %rd18;
	ld.volatile.global.u32 	%r278, [%rd32];
	add.s32 	%r279, %r277, %r252;
	st.volatile.shared.u32 	[%r279], %r278;
	add.s64 	%rd33, %rd32, %rd18;
	ld.volatile.global.u32 	%r280, [%rd33];
	add.s32 	%r281, %r279, %r252;
	st.volatile.shared.u32 	[%r281], %r280;
	shl.b32 	%r282, %r234, 4;
	add.s32 	%r1067, %r282, %r1067;
	shl.b32 	%r283, %r2, 4;
	add.s32 	%r1066, %r283, %r1066;
	add.s32 	%r1065, %r1065, 16;
	setp.ne.s32 	%p14, %r1065, %r17;
	@%p14 bra 	$L__BB0_8;
$L__BB0_9:
	setp.eq.s32 	%p15, %r10, 0;
	@%p15 bra 	$L__BB0_19;
	setp.lt.u32 	%p16, %r11, 7;
	@%p16 bra 	$L__BB0_12;
	mul.wide.s32 	%rd34, %r1067, 4;
	add.s64 	%rd35, %rd1, %rd34;
	ld.volatile.global.u32 	%r284, [%rd35];
	shl.b32 	%r285, %r1066, 2;
	mov.u32 	%r286, _ZZ3GPUPViS0_iiiiiiiiiiiiiiiiE5table;
	add.s32 	%r287, %r286, %r285;
	st.volatile.shared.u32 	[%r287], %r284;
	mul.wide.s32 	%rd36, %r234, 4;
	add.s64 	%rd37, %rd35, %rd36;
	ld.volatile.global.u32 	%r288, [%rd37];
	shl.b32 	%r289, %r2, 2;
	add.s32 	%r290, %r287, %r289;
	st.volatile.shared.u32 	[%r290], %r288;
	add.s64 	%rd38, %rd37, %rd36;
	ld.volatile.global.u32 	%r291, [%rd38];
	add.s32 	%r292, %r290, %r289;
	st.volatile.shared.u32 	[%r292], %r291;
	add.s64 	%rd39, %rd38, %rd36;
	ld.volatile.global.u32 	%r293, [%rd39];
	add.s32 	%r294, %r292, %r289;
	st.volatile.shared.u32 	[%r294], %r293;
	add.s64 	%rd40, %rd39, %rd36;
	ld.volatile.global.u32 	%r295, [%rd40];
	add.s32 	%r296, %r294, %r289;
	st.volatile.shared.u32 	[%r296], %r295;
	add.s64 	%rd41, %rd40, %rd36;
	ld.volatile.global.u32 	%r297, [%rd41];
	add.s32 	%r298, %r296, %r289;
	st.volatile.shared.u32 	[%r298], %r297;
	add.s64 	%rd42, %rd41, %rd36;
	ld.volatile.global.u32 	%r299, [%rd42];
	add.s32 	%r300, %r298, %r289;
	st.volatile.shared.u32 	[%r300], %r299;
	add.s64 	%rd43, %rd42, %rd36;
	ld.volatile.global.u32 	%r301, [%rd43];
	add.s32 	%r302, %r300, %r289;
	st.volatile.shared.u32 	[%r302], %r301;
	shl.b32 	%r303, %r234, 3;
	add.s32 	%r1067, %r303, %r1067;
	shl.b32 	%r304, %r2, 3;
	add.s32 	%r1066, %r304, %r1066;
$L__BB0_12:
	setp.eq.s32 	%p17, %r12, 0;
	@%p17 bra 	$L__BB0_19;
	setp.lt.u32 	%p18, %r13, 3;
	@%p18 bra 	$L__BB0_15;
	mul.wide.s32 	%rd44, %r1067, 4;
	add.s64 	%rd45, %rd1, %rd44;
	ld.volatile.global.u32 	%r305, [%rd45];
	shl.b32 	%r306, %r1066, 2;
	mov.u32 	%r307, _ZZ3GPUPViS0_iiiiiiiiiiiiiiiiE5table;
	add.s32 	%r308, %r307, %r306;
	st.volatile.shared.u32 	[%r308], %r305;
	add.s64 	%rd47, %rd45, %rd4;
	ld.volatile.global.u32 	%r309, [%rd47];
	shl.b32 	%r310, %r2, 2;
	add.s32 	%r311, %r308, %r310;
	st.volatile.shared.u32 	[%r311], %r309;
	add.s64 	%rd48, %rd47, %rd4;
	ld.volatile.global.u32 	%r312, [%rd48];
	add.s32 	%r313, %r311, %r310;
	st.volatile.shared.u32 	[%r313], %r312;
	add.s64 	%rd49, %rd48, %rd4;
	ld.volatile.global.u32 	%r314, [%rd49];
	add.s32 	%r315, %r313, %r310;
	st.volatile.shared.u32 	[%r315], %r314;
	shl.b32 	%r316, %r234, 2;
	add.s32 	%r1067, %r316, %r1067;
	add.s32 	%r1066, %r310, %r1066;
$L__BB0_15:
	setp.eq.s32 	%p19, %r18, 0;
	@%p19 bra 	$L__BB0_19;
	setp.eq.s32 	%p20, %r18, 1;
	mul.wide.s32 	%rd50, %r1067, 4;
	add.s64 	%rd3, %rd1, %rd50;
	ld.volatile.global.u32 	%r317, [%rd3];
	shl.b32 	%r318, %r1066, 2;
	mov.u32 	%r319, _ZZ3GPUPViS0_iiiiiiiiiiiiiiiiE5table;
	add.s32 	%r41, %r319, %r318;
	st.volatile.shared.u32 	[%r41], %r317;
	@%p20 bra 	$L__BB0_19;
	setp.eq.s32 	%p21, %r18, 2;
	add.s64 	%rd5, %rd3, %rd4;
	ld.volatile.global.u32 	%r320, [%rd5];
	shl.b32 	%r42, %r2, 2;
	add.s32 	%r43, %r41, %r42;
	st.volatile.shared.u32 	[%r43], %r320;
	@%p21 bra 	$L__BB0_19;
	add.s64 	%rd51, %rd5, %rd4;
	ld.volatile.global.u32 	%r321, [%rd51];
	add.s32 	%r322, %r43, %r42;
	st.volatile.shared.u32 	[%r322], %r321;
$L__BB0_19:
	bar.sync 	0;
	setp.lt.s32 	%p22, %r1061, 1;
	@%p22 bra 	$L__BB0_41;
	and.b32  	%r44, %r1061, 3;
	mul.lo.s32 	%r324, %r231, %r1060;
	sub.s32 	%r325, %r324, %r232;
	setp.gt.u32 	%p23, %r325, -4;
	mov.b32 	%r1073, 0;
	@%p23 bra 	$L__BB0_31;
	and.b32  	%r1073, %r1061, 2147483644;
	mov.b32 	%r1072, 0;
$L__BB0_22:
	min.s32 	%r327, %r231, %r1072;
	setp.gt.s32 	%p24, %r1, %r327;
	@%p24 bra 	$L__BB0_24;
	add.s32 	%r328, %r6, %r1072;
	mad.lo.s32 	%r329, %r328, %r2, %r7;
	shl.b32 	%r330, %r329, 2;
	mov.u32 	%r331, _ZZ3GPUPViS0_iiiiiiiiiiiiiiiiE5table;
	add.s32 	%r332, %r331, %r330;
	ld.volatile.shared.u32 	%r333, [%r332+-4];
	sub.s32 	%r334, %r329, %r2;
	shl.b32 	%r335, %r334, 2;
	add.s32 	%r336, %r331, %r335;
	ld.volatile.shared.u32 	%r337, [%r336];
	add.s32 	%r338, %r337, %r333;
	ld.volatile.shared.u32 	%r339, [%r332];
	add.s32 	%r340, %r338, %r339;
	ld.volatile.shared.u32 	%r341, [%r332+4];
	add.s32 	%r342, %r340, %r341;
	shl.b32 	%r343, %r2, 2;
	add.s32 	%r344, %r332, %r343;
	ld.volatile.shared.u32 	%r345, [%r344];
	add.s32 	%r346, %r342, %r345;
	mul.hi.s32 	%r347, %r346, 1717986919;
	shr.u32 	%r348, %r347, 31;
	shr.s32 	%r349, %r347, 1;
	add.s32 	%r350, %r349, %r348;
	st.volatile.shared.u32 	[%r332], %r350;
$L__BB0_24:
	bar.sync 	0;
	add.s32 	%r47, %r1072, 1;
	min.s32 	%r351, %r231, %r47;
	setp.gt.s32 	%p25, %r1, %r351;
	@%p25 bra 	$L__BB0_26;
	add.s32 	%r352, %r6, %r47;
	mad.lo.s32 	%r353, %r352, %r2, %r7;
	shl.b32 	%r354, %r353, 2;
	mov.u32 	%r355, _ZZ3GPUPViS0_iiiiiiiiiiiiiiiiE5table;
	add.s32 	%r356, %r355, %r354;
	ld.volatile.shared.u32 	%r357, [%r356+-4];
	sub.s32 	%r358, %r353, %r2;
	shl.b32 	%r359, %r358, 2;
	add.s32 	%r360, %r355, %r359;
	ld.volatile.shared.u32 	%r361, [%r360];
	add.s32 	%r362, %r361, %r357;
	ld.volatile.shared.u32 	%r363, [%r356];
	add.s32 	%r364, %r362, %r363;
	ld.volatile.shared.u32 	%r365, [%r356+4];
	add.s32 	%r366, %r364, %r365;
	shl.b32 	%r367, %r2, 2;
	add.s32 	%r368, %r356, %r367;
	ld.volatile.shared.u32 	%r369, [%r368];
	add.s32 	%r370, %r366, %r369;
	mul.hi.s32 	%r371, %r370, 1717986919;
	shr.u32 	%r372, %r371, 31;
	shr.s32 	%r373, %r371, 1;
	add.s32 	%r374, %r373, %r372;
	st.volatile.shared.u32 	[%r356], %r374;
$L__BB0_26:
	bar.sync 	0;
	add.s32 	%r48, %r1072, 2;
	min.s32 	%r375, %r231, %r48;
	setp.gt.s32 	%p26, %r1, %r375;
	@%p26 bra 	$L__BB0_28;
	add.s32 	%r376, %r6, %r48;
	mad.lo.s32 	%r377, %r376, %r2, %r7;
	shl.b32 	%r378, %r377, 2;
	mov.u32 	%r379, _ZZ3GPUPViS0_iiiiiiiiiiiiiiiiE5table;
	add.s32 	%r380, %r379, %r378;
	ld.volatile.shared.u32 	%r381, [%r380+-4];
	sub.s32 	%r382, %r377, %r2;
	shl.b32 	%r383, %r382, 2;
	add.s32 	%r384, %r379, %r383;
	ld.volatile.shared.u32 	%r385, [%r384];
	add.s32 	%r386, %r385, %r381;
	ld.volatile.shared.u32 	%r387, [%r380];
	add.s32 	%r388, %r386, %r387;
	ld.volatile.shared.u32 	%r389, [%r380+4];
	add.s32 	%r390, %r388, %r389;
	shl.b32 	%r391, %r2, 2;
	add.s32 	%r392, %r380, %r391;
	ld.volatile.shared.u32 	%r393, [%r392];
	add.s32 	%r394, %r390, %r393;
	mul.hi.s32 	%r395, %r394, 1717986919;
	shr.u32 	%r396, %r395, 31;
	shr.s32 	%r397, %r395, 1;
	add.s32 	%r398, %r397, %r396;
	st.volatile.shared.u32 	[%r380], %r398;
$L__BB0_28:
	bar.sync 	0;
	add.s32 	%r49, %r1072, 3;
	min.s32 	%r399, %r231, %r49;
	setp.gt.s32 	%p27, %r1, %r399;
	@%p27 bra 	$L__BB0_30;
	add.s32 	%r400, %r6, %r49;
	mad.lo.s32 	%r401, %r400, %r2, %r7;
	shl.b32 	%r402, %r401, 2;
	mov.u32 	%r403, _ZZ3GPUPViS0_iiiiiiiiiiiiiiiiE5table;
	add.s32 	%r404, %r403, %r402;
	ld.volatile.shared.u32 	%r405, [%r404+-4];
	sub.s32 	%r406, %r401, %r2;
	shl.b32 	%r407, %r406, 2;
	add.s32 	%r408, %r403, %r407;
	ld.volatile.shared.u32 	%r409, [%r408];
	add.s32 	%r410, %r409, %r405;
	ld.volatile.shared.u32 	%r411, [%r404];
	add.s32 	%r412, %r410, %r411;
	ld.volatile.shared.u32 	%r413, [%r404+4];
	add.s32 	%r414, %r412, %r413;
	shl.b32 	%r415, %r2, 2;
	add.s32 	%r416, %r404, %r415;
	ld.volatile.shared.u32 	%r417, [%r416];
	add.s32 	%r418, %r414, %r417;
	mul.hi.s32 	%r419, %r418, 1717986919;
	shr.u32 	%r420, %r419, 31;
	shr.s32 	%r421, %r419, 1;
	add.s32 	%r422, %r421, %r420;
	st.volatile.shared.u32 	[%r404], %r422;
$L__BB0_30:
	bar.sync 	0;
	add.s32 	%r1072, %r1072, 4;
	setp.ne.s32 	%p28, %r1072, %r1073;
	@%p28 bra 	$L__BB0_22;
$L__BB0_31:
	setp.eq.s32 	%p29, %r44, 0;
	@%p29 bra 	$L__BB0_41;
	min.s32 	%r423, %r231, %r1073;
	setp.gt.s32 	%p30, %r1, %r423;
	@%p30 bra 	$L__BB0_34;
	add.s32 	%r424, %r6, %r1073;
	mad.lo.s32 	%r425, %r424, %r2, %r7;
	shl.b32 	%r426, %r425, 2;
	mov.u32 	%r427, _ZZ3GPUPViS0_iiiiiiiiiiiiiiiiE5table;
	add.s32 	%r428, %r427, %r426;
	ld.volatile.shared.u32 	%r429, [%r428+-4];
	sub.s32 	%r430, %r425, %r2;
	shl.b32 	%r431, %r430, 2;
	add.s32 	%r432, %r427, %r431;
	ld.volatile.shared.u32 	%r433, [%r432];
	add.s32 	%r434, %r433, %r429;
	ld.volatile.shared.u32 	%r435, [%r428];
	add.s32 	%r436, %r434, %r435;
	ld.volatile.shared.u32 	%r437, [%r428+4];
	add.s32 	%r438, %r436, %r437;
	shl.b32 	%r439, %r2, 2;
	add.s32 	%r440, %r428, %r439;
	ld.volatile.shared.u32 	%r441, [%r440];
	add.s32 	%r442, %r438, %r441;
	mul.hi.s32 	%r443, %r442, 1717986919;
	shr.u32 	%r444, %r443, 31;
	shr.s32 	%r445, %r443, 1;
	add.s32 	%r446, %r445, %r444;
	st.volatile.shared.u32 	[%r428], %r446;
$L__BB0_34:
	bar.sync 	0;
	add.s32 	%r52, %r1073, 1;
	setp.eq.s32 	%p31, %r44, 1;
	@%p31 bra 	$L__BB0_41;
	min.s32 	%r447, %r231, %r52;
	setp.gt.s32 	%p32, %r1, %r447;
	@%p32 bra 	$L__BB0_37;
	add.s32 	%r448, %r6, %r52;
	mad.lo.s32 	%r449, %r448, %r2, %r7;
	shl.b32 	%r450, %r449, 2;
	mov.u32 	%r451, _ZZ3GPUPViS0_iiiiiiiiiiiiiiiiE5table;
	add.s32 	%r452, %r451, %r450;
	ld.volatile.shared.u32 	%r453, [%r452+-4];
	sub.s32 	%r454, %r449, %r2;
	shl.b32 	%r455, %r454, 2;
	add.s32 	%r456, %r451, %r455;
	ld.volatile.shared.u32 	%r457, [%r456];
	add.s32 	%r458, %r457, %r453;
	ld.volatile.shared.u32 	%r459, [%r452];
	add.s32 	%r460, %r458, %r459;
	ld.volatile.shared.u32 	%r461, [%r452+4];
	add.s32 	%r462, %r460, %r461;
	shl.b32 	%r463, %r2, 2;
	add.s32 	%r464, %r452, %r463;
	ld.volatile.shared.u32 	%r465, [%r464];
	add.s32 	%r466, %r462, %r465;
	mul.hi.s32 	%r467, %r466, 1717986919;
	shr.u32 	%r468, %r467, 31;
	shr.s32 	%r469, %r467, 1;
	add.s32 	%r470, %r469, %r468;
	st.volatile.shared.u32 	[%r452], %r470;
$L__BB0_37:
	bar.sync 	0;
	add.s32 	%r53, %r1073, 2;
	setp.eq.s32 	%p33, %r44, 2;
	@%p33 bra 	$L__BB0_41;
	min.s32 	%r471, %r231, %r53;
	setp.gt.s32 	%p34, %r1, %r471;
	@%p34 bra 	$L__BB0_40;
	add.s32 	%r472, %r6, %r53;
	mad.lo.s32 	%r473, %r472, %r2, %r7;
	shl.b32 	%r474, %r473, 2;
	mov.u32 	%r475, _ZZ3GPUPViS0_iiiiiiiiiiiiiiiiE5table;
	add.s32 	%r476, %r475, %r474;
	ld.volatile.shared.u32 	%r477, [%r476+-4];
	sub.s32 	%r478, %r473, %r2;
	shl.b32 	%r479, %r478, 2;
	add.s32 	%r480, %r475, %r479;
	ld.volatile.shared.u32 	%r481, [%r480];
	add.s32 	%r482, %r481, %r477;
	ld.volatile.shared.u32 	%r483, [%r476];
	add.s32 	%r484, %r482, %r483;
	ld.volatile.shared.u32 	%r485, [%r476+4];
	add.s32 	%r486, %r484, %r485;
	shl.b32 	%r487, %r2, 2;
	add.s32 	%r488, %r476, %r487;
	ld.volatile.shared.u32 	%r489, [%r488];
	add.s32 	%r490, %r486, %r489;
	mul.hi.s32 	%r491, %r490, 1717986919;
	shr.u32 	%r492, %r491, 31;
	shr.s32 	%r493, %r491, 1;
	add.s32 	%r494, %r493, %r492;
	st.volatile.shared.u32 	[%r476], %r494;
$L__BB0_40:
	bar.sync 	0;
$L__BB0_41:
	add.s32 	%r1078, %r8, %r1083;
	@%p35 bra 	$L__BB0_53;
	setp.lt.u32 	%p36, %r232, 8;
	mov.u32 	%r1077, %r7;
	@%p36 bra 	$L__BB0_45;
	mov.b32 	%r1076, 0;
	mov.u32 	%r1077, %r7;
$L__BB0_44:
	.pragma "nounroll";
	add.s32 	%r496, %r1077, %r2;
	shl.b32 	%r497, %r496, 2;
	mov.u32 	%r498, _ZZ3GPUPViS0_iiiiiiiiiiiiiiiiE5table;
	add.s32 	%r499, %r498, %r497;
	ld.volatile.shared.u32 	%r500, [%r499];
	mul.wide.s32 	%rd52, %r1078, 4;
	add.s64 	%rd53, %rd1, %rd52;
	st.volatile.global.u32 	[%rd53], %r500;
	shl.b32 	%r501, %r2, 2;
	add.s32 	%r502, %r499, %r501;
	ld.volatile.shared.u32 	%r503, [%r502];
	mul.wide.s32 	%rd54, %r234, 4;
	add.s64 	%rd55, %rd53, %rd54;
	st.volatile.global.u32 	[%rd55], %r503;
	add.s32 	%r504, %r502, %r501;
	ld.volatile.shared.u32 	%r505, [%r504];
	add.s64 	%rd56, %rd55, %rd54;
	st.volatile.global.u32 	[%rd56], %r505;
	add.s32 	%r506, %r504, %r501;
	ld.volatile.shared.u32 	%r507, [%r506];
	add.s64 	%rd57, %rd56, %rd54;
	st.volatile.global.u32 	[%rd57], %r507;
	add.s32 	%r508, %r501, %r496;
	add.s32 	%r509, %r506, %r501;
	ld.volatile.shared.u32 	%r510, [%r509];
	add.s64 	%rd58, %rd57, %rd54;
	st.volatile.global.u32 	[%rd58], %r510;
	add.s32 	%r511, %r509, %r501;
	ld.volatile.shared.u32 	%r512, [%r511];
	add.s64 	%rd59, %rd58, %rd54;
	st.volatile.global.u32 	[%rd59], %r512;
	shl.b32 	%r513, %r2, 1;
	add.s32 	%r514, %r508, %r513;
	add.s32 	%r515, %r511, %r501;
	ld.volatile.shared.u32 	%r516, [%r515];
	add.s64 	%rd60, %rd59, %rd54;
	st.volatile.global.u32 	[%rd60], %r516;
	add.s32 	%r1077, %r514, %r2;
	add.s32 	%r517, %r515, %r501;
	ld.volatile.shared.u32 	%r518, [%r517];
	add.s64 	%rd61, %rd60, %rd54;
	st.volatile.global.u32 	[%rd61], %r518;
	shl.b32 	%r519, %r234, 3;
	add.s32 	%r1078, %r519, %r1078;
	add.s32 	%r1076, %r1076, 8;
	setp.ne.s32 	%p37, %r1076, %r19;
	@%p37 bra 	$L__BB0_44;
$L__BB0_45:
	setp.eq.s32 	%p38, %r14, 0;
	@%p38 bra 	$L__BB0_53;
	setp.lt.u32 	%p39, %r15, 3;
	@%p39 bra 	$L__BB0_48;
	add.s32 	%r520, %r1077, %r2;
	shl.b32 	%r521, %r520, 2;
	mov.u32 	%r522, _ZZ3GPUPViS0_iiiiiiiiiiiiiiiiE5table;
	add.s32 	%r523, %r522, %r521;
	ld.volatile.shared.u32 	%r524, [%r523];
	mul.wide.s32 	%rd62, %r1078, 4;
	add.s64 	%rd63, %rd1, %rd62;
	st.volatile.global.u32 	[%rd63], %r524;
	shl.b32 	%r525, %r2, 2;
	add.s32 	%r526, %r523, %r525;
	ld.volatile.shared.u32 	%r527, [%r526];
	mul.wide.s32 	%rd64, %r234, 4;
	add.s64 	%rd65, %rd63, %rd64;
	st.volatile.global.u32 	[%rd65], %r527;
	shl.b32 	%r528, %r2, 1;
	add.s32 	%r529, %r520, %r528;
	add.s32 	%r530, %r526, %r525;
	ld.volatile.shared.u32 	%r531, [%r530];
	add.s64 	%rd66, %rd65, %rd64;
	st.volatile.global.u32 	[%rd66], %r531;
	add.s32 	%r1077, %r529, %r2;
	add.s32 	%r532, %r530, %r525;
	ld.volatile.shared.u32 	%r533, [%r532];
	add.s64 	%rd67, %rd66, %rd64;
	st.volatile.global.u32 	[%rd67], %r533;
	shl.b32 	%r534, %r234, 2;
	add.s32 	%r1078, %r534, %r1078;
$L__BB0_48:
	setp.eq.s32 	%p40, %r16, 0;
	@%p40 bra 	$L__BB0_53;
	setp.eq.s32 	%p41, %r16, 1;
	@%p41 bra 	$L__BB0_51;
	add.s32 	%r535, %r1077, %r2;
	shl.b32 	%r536, %r535, 2;
	mov.u32 	%r537, _ZZ3GPUPViS0_iiiiiiiiiiiiiiiiE5table;
	add.s32 	%r538, %r537, %r536;
	ld.volatile.shared.u32 	%r539, [%r538];
	mul.wide.s32 	%rd68, %r1078, 4;
	add.s64 	%rd69, %rd1, %rd68;
	st.volatile.global.u32 	[%rd69], %r539;
	add.s32 	%r1077, %r535, %r2;
	shl.b32 	%r540, %r2, 2;
	add.s32 	%r541, %r538, %r540;
	ld.volatile.shared.u32 	%r542, [%r541];
	mul.wide.s32 	%rd70, %r234, 4;
	add.s64 	%rd71, %rd69, %rd70;
	st.volatile.global.u32 	[%rd71], %r542;
	shl.b32 	%r543, %r234, 1;
	add.s32 	%r1078, %r1078, %r543;
$L__BB0_51:
	setp.eq.s32 	%p42, %r20, 0;
	@%p42 bra 	$L__BB0_53;
	add.s32 	%r544, %r1077, %r2;
	shl.b32 	%r545, %r544, 2;
	mov.u32 	%r546, _ZZ3GPUPViS0_iiiiiiiiiiiiiiiiE5table;
	add.s32 	%r547, %r546, %r545;
	ld.volatile.shared.u32 	%r548, [%r547];
	mul.wide.s32 	%rd72, %r1078, 4;
	add.s64 	%rd73, %rd1, %rd72;
	st.volatile.global.u32 	[%rd73], %r548;
$L__BB0_53:
	add.s32 	%r1083, %r1083, %r231;
	sub.s32 	%r1061, %r1061, %r231;
	add.s32 	%r1060, %r1060, 1;
	setp.ne.s32 	%p43, %r1060, %r5;
	@%p43 bra 	$L__BB0_5;
$L__BB0_54:
	setp.ne.s32 	%p44, %r1, 0;
	@%p44 bra 	$L__BB0_56;
	ld.volatile.global.u32 	%r549, [%rd2+4];
	add.s32 	%r550, %r549, 1;
	st.volatile.global.u32 	[%rd2+4], %r550;
$L__BB0_56:
	bar.sync 	0;
	mad.lo.s32 	%r75, %r2, %r233, %r233;
	setp.lt.s32 	%p45, %r235, 3;
	@%p45 bra 	$L__BB0_101;
	shr.s32 	%r552, %r1, 31;
	shr.u32 	%r553, %r552, 27;
	add.s32 	%r554, %r1, %r553;
	and.b32  	%r555, %r554, -32;
	sub.s32 	%r76, %r1, %r555;
	shr.s32 	%r77, %r554, 5;
	add.s32 	%r78, %r234, -1;
	mul.lo.s32 	%r556, %r2, %r77;
	add.s32 	%r557, %r2, %r76;
	add.s32 	%r79, %r557, %r556;
	mul.lo.s32 	%r80, %r237, %r2;
	mul.lo.s32 	%r81, %r237, %r78;
	mul.lo.s32 	%r82, %r2, %r1;
	add.s32 	%r558, %r2, %r233;
	add.s32 	%r83, %r558, %r556;
	add.s32 	%r84, %r77, %r237;
	max.s32 	%r559, %r232, %r84;
	setp.lt.s32 	%p46, %r84, %r232;
	selp.u32 	%r85, 1, 0, %p46;
	add.s32 	%r560, %r84, %r85;
	sub.s32 	%r86, %r559, %r560;
	shl.b32 	%r561, %r79, 2;
	mov.u32 	%r562, _ZZ3GPUPViS0_iiiiiiiiiiiiiiiiE5table;
	add.s32 	%r87, %r562, %r561;
	add.s32 	%r88, %r79, %r80;
	shl.b32 	%r89, %r80, 2;
	add.s32 	%r90, %r87, %r89;
	add.s32 	%r91, %r88, %r80;
	add.s32 	%r92, %r84, %r237;
	and.b32  	%r93, %r231, 3;
	add.s32 	%r1085, %r1083, 1;
	mov.b32 	%r1084, 2;
	div.u32 	%r571, %r86, %r237;
	add.s32 	%r100, %r571, %r85;
	mul.wide.s32 	%rd80, %r81, 4;
$L__BB0_58:
	setp.ne.s32 	%p47, %r1, 0;
	@%p47 bra 	$L__BB0_61;
	add.s32 	%r563, %r1084, %r236;
	min.s32 	%r97, %r563, %r235;
$L__BB0_60:
	ld.volatile.global.u32 	%r564, [%rd2];
	setp.lt.s32 	%p48, %r564, %r97;
	@%p48 bra 	$L__BB0_60;
$L__BB0_61:
	setp.ge.s32 	%p49, %r1, %r2;
	bar.sync 	0;
	add.s32 	%r98, %r1085, %r78;
	@%p49 bra 	$L__BB0_63;
	add.s32 	%r565, %r1085, %r1;
	mul.wide.s32 	%rd74, %r565, 4;
	add.s64 	%rd75, %rd1, %rd74;
	ld.volatile.global.u32 	%r566, [%rd75];
	shl.b32 	%r567, %r1, 2;
	mov.u32 	%r568, _ZZ3GPUPViS0_iiiiiiiiiiiiiiiiE5table;
	add.s32 	%r569, %r568, %r567;
	st.volatile.shared.u32 	[%r569], %r566;
$L__BB0_63:
	setp.ge.s32 	%p50, %r77, %r232;
	@%p50 bra 	$L__BB0_70;
	mad.lo.s32 	%r570, %r78, %r77, %r76;
	add.s32 	%r1087, %r570, %r98;
	and.b32  	%r101, %r100, 3;
	setp.eq.s32 	%p51, %r101, 3;
	mov.u32 	%r1086, %r79;
	mov.u32 	%r1088, %r77;
	@%p51 bra 	$L__BB0_68;
	mad.lo.s32 	%r572, %r78, %r77, %r76;
	add.s32 	%r573, %r572, %r98;
	mul.wide.s32 	%rd76, %r573, 4;
	add.s64 	%rd6, %rd1, %rd76;
	ld.volatile.global.u32 	%r574, [%rd6];
	st.volatile.shared.u32 	[%r87], %r574;
	add.s32 	%r1087, %r573, %r81;
	setp.eq.s32 	%p52, %r101, 0;
	mov.u32 	%r1086, %r88;
	mov.u32 	%r1088, %r84;
	@%p52 bra 	$L__BB0_68;
	add.s64 	%rd8, %rd6, %rd80;
	ld.volatile.global.u32 	%r575, [%rd8];
	st.volatile.shared.u32 	[%r90], %r575;
	add.s32 	%r1087, %r1087, %r81;
	setp.eq.s32 	%p53, %r101, 1;
	mov.u32 	%r1086, %r91;
	mov.u32 	%r1088, %r92;
	@%p53 bra 	$L__BB0_68;
	add.s32 	%r1088, %r92, %r237;
	add.s32 	%r1086, %r91, %r80;
	add.s64 	%rd77, %rd8, %rd80;
	ld.volatile.global.u32 	%r576, [%rd77];
	add.s32 	%r577, %r90, %r89;
	st.volatile.shared.u32 	[%r577], %r576;
	add.s32 	%r1087, %r1087, %r81;
$L__BB0_68:
	setp.lt.u32 	%p54, %r100, 3;
	@%p54 bra 	$L__BB0_70;
$L__BB0_69:
	mul.wide.s32 	%rd78, %r1087, 4;
	add.s64 	%rd79, %rd1, %rd78;
	ld.volatile.global.u32 	%r578, [%rd79];
	shl.b32 	%r579, %r1086, 2;
	mov.u32 	%r580, _ZZ3GPUPViS0_iiiiiiiiiiiiiiiiE5table;
	add.s32 	%r581, %r580, %r579;
	st.volatile.shared.u32 	[%r581], %r578;
	add.s64 	%rd81, %rd79, %rd80;
	ld.volatile.global.u32 	%r582, [%rd81];
	add.s32 	%r583, %r581, %r89;
	st.volatile.shared.u32 	[%r583], %r582;
	add.s64 	%rd82, %rd81, %rd80;
	ld.volatile.global.u32 	%r584, [%rd82];
	add.s32 	%r585, %r583, %r89;
	st.volatile.shared.u32 	[%r585], %r584;
	add.s64 	%rd83, %rd82, %rd80;
	ld.volatile.global.u32 	%r586, [%rd83];
	add.s32 	%r587, %r585, %r89;
	st.volatile.shared.u32 	[%r587], %r586;
	add.s32 	%r1086, %r89, %r1086;
	shl.b32 	%r588, %r81, 2;
	add.s32 	%r1087, %r588, %r1087;
	shl.b32 	%r589, %r237, 2;
	add.s32 	%r1088, %r589, %r1088;
	setp.lt.s32 	%p55, %r1088, %r232;
	@%p55 bra 	$L__BB0_69;
$L__BB0_70:
	setp.lt.s32 	%p56, %r231, 1;
	bar.sync 	0;
	@%p56 bra 	$L__BB0_92;
	add.s32 	%r590, %r231, -1;
	setp.lt.u32 	%p57, %r590, 3;
	mov.u32 	%r1094, %r75;
	@%p57 bra 	$L__BB0_82;
	mov.b32 	%r1093, 0;
	mov.u32 	%r1094, %r75;
$L__BB0_73:
	setp.ge.s32 	%p58, %r1, %r232;
	@%p58 bra 	$L__BB0_75;
	add.s32 	%r592, %r1094, %r82;
	shl.b32 	%r593, %r592, 2;
	mov.u32 	%r594, _ZZ3GPUPViS0_iiiiiiiiiiiiiiiiE5table;
	add.s32 	%r595, %r594, %r593;
	ld.volatile.shared.u32 	%r596, [%r595+-4];
	sub.s32 	%r597, %r592, %r2;
	shl.b32 	%r598, %r597, 2;
	add.s32 	%r599, %r594, %r598;
	ld.volatile.shared.u32 	%r600, [%r599];
	add.s32 	%r601, %r600, %r596;
	ld.volatile.shared.u32 	%r602, [%r595];
	add.s32 	%r603, %r601, %r602;
	ld.volatile.shared.u32 	%r604, [%r595+4];
	add.s32 	%r605, %r603, %r604;
	shl.b32 	%r606, %r2, 2;
	add.s32 	%r607, %r595, %r606;
	ld.volatile.shared.u32 	%r608, [%r607];
	add.s32 	%r609, %r605, %r608;
	mul.hi.s32 	%r610, %r609, 1717986919;
	shr.u32 	%r611, %r610, 31;
	shr.s32 	%r612, %r610, 1;
	add.s32 	%r613, %r612, %r611;
	st.volatile.shared.u32 	[%r595], %r613;
	add.s32 	%r1094, %r1094, 1;
$L__BB0_75:
	bar.sync 	0;
	@%p58 bra 	$L__BB0_77;
	add.s32 	%r614, %r1094, %r82;
	shl.b32 	%r615, %r614, 2;
	mov.u32 	%r616, _ZZ3GPUPViS0_iiiiiiiiiiiiiiiiE5table;
	add.s32 	%r617, %r616, %r615;
	ld.volatile.shared.u32 	%r618, [%r617+-4];
	sub.s32 	%r619, %r614, %r2;
	shl.b32 	%r620, %r619, 2;
	add.s32 	%r621, %r616, %r620;
	ld.volatile.shared.u32 	%r622, [%r621];
	add.s32 	%r623, %r622, %r618;
	ld.volatile.shared.u32 	%r624, [%r617];
	add.s32 	%r625, %r623, %r624;
	ld.volatile.shared.u32 	%r626, [%r617+4];
	add.s32 	%r627, %r625, %r626;
	shl.b32 	%r628, %r2, 2;
	add.s32 	%r629, %r617, %r628;
	ld.volatile.shared.u32 	%r630, [%r629];
	add.s32 	%r631, %r627, %r630;
	mul.hi.s32 	%r632, %r631, 1717986919;
	shr.u32 	%r633, %r632, 31;
	shr.s32 	%r634, %r632, 1;
	add.s32 	%r635, %r634, %r633;
	st.volatile.shared.u32 	[%r617], %r635;
	add.s32 	%r1094, %r1094, 1;
$L__BB0_77:
	bar.sync 	0;
	@%p58 bra 	$L__BB0_79;
	add.s32 	%r636, %r1094, %r82;
	shl.b32 	%r637, %r636, 2;
	mov.u32 	%r638, _ZZ3GPUPViS0_iiiiiiiiiiiiiiiiE5table;
	add.s32 	%r639, %r638, %r637;
	ld.volatile.shared.u32 	%r640, [%r639+-4];
	sub.s32 	%r641, %r636, %r2;
	shl.b32 	%r642, %r641, 2;
	add.s32 	%r643, %r638, %r642;
	ld.volatile.shared.u32 	%r644, [%r643];
	add.s32 	%r645, %r644, %r640;
	ld.volatile.shared.u32 	%r646, [%r639];
	add.s32 	%r647, %r645, %r646;
	ld.volatile.shared.u32 	%r648, [%r639+4];
	add.s32 	%r649, %r647, %r648;
	shl.b32 	%r650, %r2, 2;
	add.s32 	%r651, %r639, %r650;
	ld.volatile.shared.u32 	%r652, [%r651];
	add.s32 	%r653, %r649, %r652;
	mul.hi.s32 	%r654, %r653, 1717986919;
	shr.u32 	%r655, %r654, 31;
	shr.s32 	%r656, %r654, 1;
	add.s32 	%r657, %r656, %r655;
	st.volatile.shared.u32 	[%r639], %r657;
	add.s32 	%r1094, %r1094, 1;
$L__BB0_79:
	bar.sync 	0;
	@%p58 bra 	$L__BB0_81;
	add.s32 	%r658, %r1094, %r82;
	shl.b32 	%r659, %r658, 2;
	mov.u32 	%r660, _ZZ3GPUPViS0_iiiiiiiiiiiiiiiiE5table;
	add.s32 	%r661, %r660, %r659;
	ld.volatile.shared.u32 	%r662, [%r661+-4];
	sub.s32 	%r663, %r658, %r2;
	shl.b32 	%r664, %r663, 2;
	add.s32 	%r665, %r660, %r664;
	ld.volatile.shared.u32 	%r666, [%r665];
	add.s32 	%r667, %r666, %r662;
	ld.volatile.shared.u32 	%r668, [%r661];
	add.s32 	%r669, %r667, %r668;
	ld.volatile.shared.u32 	%r670, [%r661+4];
	add.s32 	%r671, %r669, %r670;
	shl.b32 	%r672, %r2, 2;
	add.s32 	%r673, %r661, %r672;
	ld.volatile.shared.u32 	%r674, [%r673];
	add.s32 	%r675, %r671, %r674;
	mul.hi.s32 	%r676, %r675, 1717986919;
	shr.u32 	%r677, %r676, 31;
	shr.s32 	%r678, %r676, 1;
	add.s32 	%r679, %r678, %r677;
	st.volatile.shared.u32 	[%r661], %r679;
	add.s32 	%r1094, %r1094, 1;
$L__BB0_81:
	bar.sync 	0;
	add.s32 	%r1093, %r1093, 4;
	and.b32  	%r680, %r231, 2147483644;
	setp.ne.s32 	%p62, %r1093, %r680;
	@%p62 bra 	$L__BB0_73;
$L__BB0_82:
	setp.eq.s32 	%p63, %r93, 0;
	@%p63 bra 	$L__BB0_92;
	setp.ge.s32 	%p64, %r1, %r232;
	@%p64 bra 	$L__BB0_85;
	add.s32 	%r681, %r1094, %r82;
	shl.b32 	%r682, %r681, 2;
	mov.u32 	%r683, _ZZ3GPUPViS0_iiiiiiiiiiiiiiiiE5table;
	add.s32 	%r684, %r683, %r682;
	ld.volatile.shared.u32 	%r685, [%r684+-4];
	sub.s32 	%r686, %r681, %r2;
	shl.b32 	%r687, %r686, 2;
	add.s32 	%r688, %r683, %r687;
	ld.volatile.shared.u32 	%r689, [%r688];
	add.s32 	%r690, %r689, %r685;
	ld.volatile.shared.u32 	%r691, [%r684];
	add.s32 	%r692, %r690, %r691;
	ld.volatile.shared.u32 	%r693, [%r684+4];
	add.s32 	%r694, %r692, %r693;
	shl.b32 	%r695, %r2, 2;
	add.s32 	%r696, %r684, %r695;
	ld.volatile.shared.u32 	%r697, [%r696];
	add.s32 	%r698, %r694, %r697;
	mul.hi.s32 	%r699, %r698, 1717986919;
	shr.u32 	%r700, %r699, 31;
	shr.s32 	%r701, %r699, 1;
	add.s32 	%r702, %r701, %r700;
	st.volatile.shared.u32 	[%r684], %r702;
	add.s32 	%r1094, %r1094, 1;
$L__BB0_85:
	setp.eq.s32 	%p65, %r93, 1;
	bar.sync 	0;
	@%p65 bra 	$L__BB0_92;
	@%p64 bra 	$L__BB0_88;
	add.s32 	%r703, %r1094, %r82;
	shl.b32 	%r704, %r703, 2;
	mov.u32 	%r705, _ZZ3GPUPViS0_iiiiiiiiiiiiiiiiE5table;
	add.s32 	%r706, %r705, %r704;
	ld.volatile.shared.u32 	%r707, [%r706+-4];
	sub.s32 	%r708, %r703, %r2;
	shl.b32 	%r709, %r708, 2;
	add.s32 	%r710, %r705, %r709;
	ld.volatile.shared.u32 	%r711, [%r710];
	add.s32 	%r712, %r711, %r707;
	ld.volatile.shared.u32 	%r713, [%r706];
	add.s32 	%r714, %r712, %r713;
	ld.volatile.shared.u32 	%r715, [%r706+4];
	add.s32 	%r716, %r714, %r715;
	shl.b32 	%r717, %r2, 2;
	add.s32 	%r718, %r706, %r717;
	ld.volatile.shared.u32 	%r719, [%r718];
	add.s32 	%r720, %r716, %r719;
	mul.hi.s32 	%r721, %r720, 1717986919;
	shr.u32 	%r722, %r721, 31;
	shr.s32 	%r723, %r721, 1;
	add.s32 	%r724, %r723, %r722;
	st.volatile.shared.u32 	[%r706], %r724;
	add.s32 	%r1094, %r1094, 1;
$L__BB0_88:
	setp.eq.s32 	%p67, %r93, 2;
	bar.sync 	0;
	@%p67 bra 	$L__BB0_92;
	@%p64 bra 	$L__BB0_91;
	add.s32 	%r725, %r1094, %r82;
	shl.b32 	%r726, %r725, 2;
	mov.u32 	%r727, _ZZ3GPUPViS0_iiiiiiiiiiiiiiiiE5table;
	add.s32 	%r728, %r727, %r726;
	ld.volatile.shared.u32 	%r729, [%r728+-4];
	sub.s32 	%r730, %r725, %r2;
	shl.b32 	%r731, %r730, 2;
	add.s32 	%r732, %r727, %r731;
	ld.volatile.shared.u32 	%r733, [%r732];
	add.s32 	%r734, %r733, %r729;
	ld.volatile.shared.u32 	%r735, [%r728];
	add.s32 	%r736, %r734, %r735;
	ld.volatile.shared.u32 	%r737, [%r728+4];
	add.s32 	%r738, %r736, %r737;
	shl.b32 	%r739, %r2, 2;
	add.s32 	%r740, %r728, %r739;
	ld.volatile.shared.u32 	%r741, [%r740];
	add.s32 	%r742, %r738, %r741;
	mul.hi.s32 	%r743, %r742, 1717986919;
	shr.u32 	%r744, %r743, 31;
	shr.s32 	%r745, %r743, 1;
	add.s32 	%r746, %r745, %r744;
	st.volatile.shared.u32 	[%r728], %r746;
$L__BB0_91:
	bar.sync 	0;
$L__BB0_92:
	@%p50 bra 	$L__BB0_98;
	mad.lo.s32 	%r747, %r78, %r77, %r233;
	add.s32 	%r1102, %r747, %r98;
	mov.u32 	%r1101, %r83;
	mov.u32 	%r1103, %r77;
$L__BB0_94:
	setp.ge.s32 	%p70, %r76, %r231;
	@%p70 bra 	$L__BB0_97;
	mov.u32 	%r1104, %r76;
$L__BB0_96:
	add.s32 	%r748, %r1104, %r1101;
	shl.b32 	%r749, %r748, 2;
	mov.u32 	%r750, _ZZ3GPUPViS0_iiiiiiiiiiiiiiiiE5table;
	add.s32 	%r751, %r750, %r749;
	ld.volatile.shared.u32 	%r752, [%r751];
	add.s32 	%r753, %r1104, %r1102;
	mul.wide.s32 	%rd84, %r753, 4;
	add.s64 	%rd85, %rd1, %rd84;
	st.volatile.global.u32 	[%rd85], %r752;
	add.s32 	%r1104, %r1104, 32;
	setp.lt.s32 	%p71, %r1104, %r231;
	@%p71 bra 	$L__BB0_96;
$L__BB0_97:
	add.s32 	%r1101, %r1101, %r80;
	add.s32 	%r1102, %r1102, %r81;
	add.s32 	%r1103, %r1103, %r237;
	setp.lt.s32 	%p72, %r1103, %r232;
	@%p72 bra 	$L__BB0_94;
$L__BB0_98:
	@%p47 bra 	$L__BB0_100;
	ld.volatile.global.u32 	%r754, [%rd2+4];
	add.s32 	%r755, %r754, 1;
	st.volatile.global.u32 	[%rd2+4], %r755;
$L__BB0_100:
	bar.sync 	0;
	add.s32 	%r1084, %r1084, 1;
	setp.ne.s32 	%p74, %r1084, %r235;
	add.s32 	%r1085, %r1085, %r231;
	@%p74 bra 	$L__BB0_58;
$L__BB0_101:
	setp.ne.s32 	%p75, %r1, 0;
	@%p75 bra 	$L__BB0_104;
	add.s32 	%r756, %r236, %r235;
	min.s32 	%r143, %r756, %r235;
$L__BB0_103:
	ld.volatile.global.u32 	%r757, [%rd2];
	setp.lt.s32 	%p76, %r757, %r143;
	@%p76 bra 	$L__BB0_103;
$L__BB0_104:
	setp.lt.s32 	%p77, %r5, 1;
	bar.sync 	0;
	add.s32 	%r144, %r234, %r230;
	@%p77 bra 	$L__BB0_154;
	setp.lt.s32 	%p78, %r1, %r2;
	setp.gt.s32 	%p79, %r3, 0;
	and.pred  	%p3, %p78, %p79;
	not.b32 	%r759, %r1;
	mad.lo.s32 	%r145, %r2, %r1, %r759;
	add.s32 	%r146, %r233, %r1;
	add.s32 	%r147, %r146, %r234;
	setp.lt.s32 	%p80, %r1, %r231;
	setp.gt.s32 	%p81, %r232, 0;
	and.pred  	%p4, %p80, %p81;
	add.s32 	%r148, %r3, -1;
	and.b32  	%r149, %r3, 15;
	add.s32 	%r150, %r149, -1;
	and.b32  	%r151, %r3, 7;
	add.s32 	%r152, %r151, -1;
	add.s32 	%r153, %r231, -1;
	add.s32 	%r154, %r232, -1;
	and.b32  	%r155, %r232, 7;
	add.s32 	%r156, %r155, -1;
	and.b32  	%r157, %r232, 3;
	and.b32  	%r158, %r3, 3;
	and.b32  	%r159, %r232, 2147483640;
	and.b32  	%r160, %r232, 1;
	shl.b32 	%r760, %r233, 5;
	shl.b32 	%r761, %r231, 4;
	add.s32 	%r161, %r760, %r761;
	shl.b32 	%r762, %r1, 2;
	mov.u32 	%r763, _ZZ3GPUPViS0_iiiiiiiiiiiiiiiiE5table;
	add.s32 	%r162, %r763, %r762;
	shl.b32 	%r764, %r233, 7;
	shl.b32 	%r765, %r231, 6;
	add.s32 	%r163, %r764, %r765;
	shl.b32 	%r164, %r234, 4;
	and.b32  	%r766, %r3, 2147483632;
	neg.s32 	%r165, %r766;
	shl.b32 	%r767, %r233, 3;
	shl.b32 	%r768, %r231, 2;
	add.s32 	%r166, %r767, %r768;
	sub.s32 	%r1107, %r144, %r3;
	mov.b32 	%r1105, 0;
	not.pred 	%p82, %p3;
	mul.wide.s32 	%rd10, %r234, 4;
	not.pred 	%p105, %p4;
	mov.u32 	%r1106, %r231;
$L__BB0_106:
	mad.lo.s32 	%r171, %r231, %r1105, %r153;
	add.s32 	%r1113, %r1107, %r1;
	@%p82 bra 	$L__BB0_120;
	setp.lt.u32 	%p83, %r148, 15;
	mov.u32 	%r1112, %r1;
	@%p83 bra 	$L__BB0_110;
	mov.u32 	%r1108, %r165;
	mov.u32 	%r1110, %r162;
	mov.u32 	%r1112, %r1;
$L__BB0_109:
	.pragma "nounroll";
	mul.wide.s32 	%rd86, %r1113, 4;
	add.s64 	%rd87, %rd1, %rd86;
	ld.volatile.global.u32 	%r769, [%rd87];
	st.volatile.shared.u32 	[%r1110], %r769;
	mul.wide.s32 	%rd88, %r234, 4;
	add.s64 	%rd89, %rd87, %rd88;
	ld.volatile.global.u32 	%r770, [%rd89];
	add.s32 	%r771, %r1110, %r166;
	st.volatile.shared.u32 	[%r771], %r770;
	add.s64 	%rd90, %rd89, %rd88;
	ld.volatile.global.u32 	%r772, [%rd90];
	add.s32 	%r773, %r771, %r166;
	st.volatile.shared.u32 	[%r773], %r772;
	add.s64 	%rd91, %rd90, %rd88;
	ld.volatile.global.u32 	%r774, [%rd91];
	add.s32 	%r775, %r773, %r166;
	st.volatile.shared.u32 	[%r775], %r774;
	add.s64 	%rd92, %rd91, %rd88;
	ld.volatile.global.u32 	%r776, [%rd92];
	add.s32 	%r777, %r775, %r166;
	st.volatile.shared.u32 	[%r777], %r776;
	add.s64 	%rd93, %rd92, %rd88;
	ld.volatile.global.u32 	%r778, [%rd93];
	add.s32 	%r779, %r777, %r166;
	st.volatile.shared.u32 	[%r779], %r778;
	add.s64 	%rd94, %rd93, %rd88;
	ld.volatile.global.u32 	%r780, [%rd94];
	add.s32 	%r781, %r779, %r166;
	st.volatile.shared.u32 	[%r781], %r780;
	add.s64 	%rd95, %rd94, %rd88;
	ld.volatile.global.u32 	%r782, [%rd95];
	add.s32 	%r783, %r781, %r166;
	st.volatile.shared.u32 	[%r783], %r782;
	add.s64 	%rd96, %rd95, %rd88;
	ld.volatile.global.u32 	%r784, [%rd96];
	add.s32 	%r785, %r783, %r166;
	st.volatile.shared.u32 	[%r785], %r784;
	add.s64 	%rd97, %rd96, %rd88;
	ld.volatile.global.u32 	%r786, [%rd97];
	add.s32 	%r787, %r785, %r166;
	st.volatile.shared.u32 	[%r787], %r786;
	add.s64 	%rd98, %rd97, %rd88;
	ld.volatile.global.u32 	%r788, [%rd98];
	add.s32 	%r789, %r787, %r166;
	st.volatile.shared.u32 	[%r789], %r788;
	add.s64 	%rd99, %rd98, %rd88;
	ld.volatile.global.u32 	%r790, [%rd99];
	add.s32 	%r791, %r789, %r166;
	st.volatile.shared.u32 	[%r791], %r790;
	add.s64 	%rd100, %rd99, %rd88;
	ld.volatile.global.u32 	%r792, [%rd100];
	add.s32 	%r793, %r791, %r166;
	st.volatile.shared.u32 	[%r793], %r792;
	add.s64 	%rd101, %rd100, %rd88;
	ld.volatile.global.u32 	%r794, [%rd101];
	add.s32 	%r795, %r793, %r166;
	st.volatile.shared.u32 	[%r795], %r794;
	add.s64 	%rd102, %rd101, %rd88;
	ld.volatile.global.u32 	%r796, [%rd102];
	add.s32 	%r797, %r795, %r166;
	st.volatile.shared.u32 	[%r797], %r796;
	add.s64 	%rd103, %rd102, %rd88;
	ld.volatile.global.u32 	%r798, [%rd103];
	add.s32 	%r799, %r797, %r166;
	st.volatile.shared.u32 	[%r799], %r798;
	add.s32 	%r1112, %r1112, %r161;
	add.s32 	%r1110, %r1110, %r163;
	add.s32 	%r1113, %r1113, %r164;
	add.s32 	%r1108, %r1108, 16;
	setp.ne.s32 	%p84, %r1108, 0;
	@%p84 bra 	$L__BB0_109;
$L__BB0_110:
	setp.eq.s32 	%p85, %r149, 0;
	@%p85 bra 	$L__BB0_120;
	setp.lt.u32 	%p86, %r150, 7;
	@%p86 bra 	$L__BB0_113;
	mul.wide.s32 	%rd104, %r1113, 4;
	add.s64 	%rd105, %rd1, %rd104;
	ld.volatile.global.u32 	%r800, [%rd105];
	shl.b32 	%r801, %r1112, 2;
	mov.u32 	%r802, _ZZ3GPUPViS0_iiiiiiiiiiiiiiiiE5table;
	add.s32 	%r803, %r802, %r801;
	st.volatile.shared.u32 	[%r803], %r800;
	mul.wide.s32 	%rd106, %r234, 4;
	add.s64 	%rd107, %rd105, %rd106;
	ld.volatile.global.u32 	%r804, [%rd107];
	shl.b32 	%r805, %r2, 2;
	add.s32 	%r806, %r803, %r805;
	st.volatile.shared.u32 	[%r806], %r804;
	add.s64 	%rd108, %rd107, %rd106;
	ld.volatile.global.u32 	%r807, [%rd108];
	add.s32 	%r808, %r806, %r805;
	st.volatile.shared.u32 	[%r808], %r807;
	add.s64 	%rd109, %rd108, %rd106;
	ld.volatile.global.u32 	%r809, [%rd109];
	add.s32 	%r810, %r808, %r805;
	st.volatile.shared.u32 	[%r810], %r809;
	add.s64 	%rd110, %rd109, %rd106;
	ld.volatile.global.u32 	%r811, [%rd110];
	add.s32 	%r812, %r810, %r805;
	st.volatile.shared.u32 	[%r812], %r811;
	add.s64 	%rd111, %rd110, %rd106;
	ld.volatile.global.u32 	%r813, [%rd111];
	add.s32 	%r814, %r812, %r805;
	st.volatile.shared.u32 	[%r814], %r813;
	add.s64 	%rd112, %rd111, %rd106;
	ld.volatile.global.u32 	%r815, [%rd112];
	add.s32 	%r816, %r814, %r805;
	st.volatile.shared.u32 	[%r816], %r815;
	add.s64 	%rd113, %rd112, %rd106;
	ld.volatile.global.u32 	%r817, [%rd113];
	add.s32 	%r818, %r816, %r805;
	st.volatile.shared.u32 	[%r818], %r817;
	shl.b32 	%r819, %r234, 3;
	add.s32 	%r1113, %r819, %r1113;
	shl.b32 	%r820, %r2, 3;
	add.s32 	%r1112, %r820, %r1112;
$L__BB0_113:
	setp.eq.s32 	%p87, %r151, 0;
	@%p87 bra 	$L__BB0_120;
	setp.lt.u32 	%p88, %r152, 3;
	@%p88 bra 	$L__BB0_116;
	mul.wide.s32 	%rd114, %r1113, 4;
	add.s64 	%rd115, %rd1, %rd114;
	ld.volatile.global.u32 	%r821, [%rd115];
	shl.b32 	%r822, %r1112, 2;
	mov.u32 	%r823, _ZZ3GPUPViS0_iiiiiiiiiiiiiiiiE5table;
	add.s32 	%r824, %r823, %r822;
	st.volatile.shared.u32 	[%r824], %r821;
	add.s64 	%rd117, %rd115, %rd10;
	ld.volatile.global.u32 	%r825, [%rd117];
	shl.b32 	%r826, %r2, 2;
	add.s32 	%r827, %r824, %r826;
	st.volatile.shared.u32 	[%r827], %r825;
	add.s64 	%rd118, %rd117, %rd10;
	ld.volatile.global.u32 	%r828, [%rd118];
	add.s32 	%r829, %r827, %r826;
	st.volatile.shared.u32 	[%r829], %r828;
	add.s64 	%rd119, %rd118, %rd10;
	ld.volatile.global.u32 	%r830, [%rd119];
	add.s32 	%r831, %r829, %r826;
	st.volatile.shared.u32 	[%r831], %r830;
	shl.b32 	%r832, %r234, 2;
	add.s32 	%r1113, %r832, %r1113;
	add.s32 	%r1112, %r826, %r1112;
$L__BB0_116:
	setp.eq.s32 	%p89, %r158, 0;
	@%p89 bra 	$L__BB0_120;
	setp.eq.s32 	%p90, %r158, 1;
	mul.wide.s32 	%rd120, %r1113, 4;
	add.s64 	%rd9, %rd1, %rd120;
	ld.volatile.global.u32 	%r833, [%rd9];
	shl.b32 	%r834, %r1112, 2;
	mov.u32 	%r835, _ZZ3GPUPViS0_iiiiiiiiiiiiiiiiE5table;
	add.s32 	%r191, %r835, %r834;
	st.volatile.shared.u32 	[%r191], %r833;
	@%p90 bra 	$L__BB0_120;
	setp.eq.s32 	%p91, %r158, 2;
	add.s64 	%rd11, %rd9, %rd10;
	ld.volatile.global.u32 	%r836, [%rd11];
	shl.b32 	%r192, %r2, 2;
	add.s32 	%r193, %r191, %r192;
	st.volatile.shared.u32 	[%r193], %r836;
	@%p91 bra 	$L__BB0_120;
	add.s64 	%rd121, %rd11, %rd10;
	ld.volatile.global.u32 	%r837, [%rd121];
	add.s32 	%r838, %r193, %r192;
	st.volatile.shared.u32 	[%r838], %r837;
$L__BB0_120:
	bar.sync 	0;
	sub.s32 	%r839, %r3, %r1106;
	mul.lo.s32 	%r1119, %r839, %r2;
	setp.lt.s32 	%p92, %r1106, 1;
	@%p92 bra 	$L__BB0_141;
	and.b32  	%r195, %r1106, 3;
	setp.eq.s32 	%p93, %r195, 0;
	mov.u32 	%r1118, %r1106;
	@%p93 bra 	$L__BB0_131;
	add.s32 	%r1119, %r1119, %r2;
	min.s32 	%r840, %r231, %r1106;
	setp.ge.s32 	%p94, %r1, %r840;
	@%p94 bra 	$L__BB0_124;
	add.s32 	%r841, %r145, %r1119;
	shl.b32 	%r842, %r841, 2;
	mov.u32 	%r843, _ZZ3GPUPViS0_iiiiiiiiiiiiiiiiE5table;
	add.s32 	%r844, %r843, %r842;
	ld.volatile.shared.u32 	%r845, [%r844+-4];
	sub.s32 	%r846, %r841, %r2;
	shl.b32 	%r847, %r846, 2;
	add.s32 	%r848, %r843, %r847;
	ld.volatile.shared.u32 	%r849, [%r848];
	add.s32 	%r850, %r849, %r845;
	ld.volatile.shared.u32 	%r851, [%r844];
	add.s32 	%r852, %r850, %r851;
	ld.volatile.shared.u32 	%r853, [%r844+4];
	add.s32 	%r854, %r852, %r853;
	shl.b32 	%r855, %r2, 2;
	add.s32 	%r856, %r844, %r855;
	ld.volatile.shared.u32 	%r857, [%r856];
	add.s32 	%r858, %r854, %r857;
	mul.hi.s32 	%r859, %r858, 1717986919;
	shr.u32 	%r860, %r859, 31;
	shr.s32 	%r861, %r859, 1;
	add.s32 	%r862, %r861, %r860;
	st.volatile.shared.u32 	[%r844], %r862;
$L__BB0_124:
	bar.sync 	0;
	setp.eq.s32 	%p95, %r195, 1;
	mov.u32 	%r1118, %r171;
	@%p95 bra 	$L__BB0_131;
	add.s32 	%r1119, %r1119, %r2;
	min.s32 	%r863, %r231, %r171;
	setp.ge.s32 	%p96, %r1, %r863;
	@%p96 bra 	$L__BB0_127;
	add.s32 	%r864, %r145, %r1119;
	shl.b32 	%r865, %r864, 2;
	mov.u32 	%r866, _ZZ3GPUPViS0_iiiiiiiiiiiiiiiiE5table;
	add.s32 	%r867, %r866, %r865;
	ld.volatile.shared.u32 	%r868, [%r867+-4];
	sub.s32 	%r869, %r864, %r2;
	shl.b32 	%r870, %r869, 2;
	add.s32 	%r871, %r866, %r870;
	ld.volatile.shared.u32 	%r872, [%r871];
	add.s32 	%r873, %r872, %r868;
	ld.volatile.shared.u32 	%r874, [%r867];
	add.s32 	%r875, %r873, %r874;
	ld.volatile.shared.u32 	%r876, [%r867+4];
	add.s32 	%r877, %r875, %r876;
	shl.b32 	%r878, %r2, 2;
	add.s32 	%r879, %r867, %r878;
	ld.volatile.shared.u32 	%r880, [%r879];
	add.s32 	%r881, %r877, %r880;
	mul.hi.s32 	%r882, %r881, 1717986919;
	shr.u32 	%r883, %r882, 31;
	shr.s32 	%r884, %r882, 1;
	add.s32 	%r885, %r884, %r883;
	st.volatile.shared.u32 	[%r867], %r885;
$L__BB0_127:
	bar.sync 	0;
	add.s32 	%r1118, %r171, -1;
	setp.eq.s32 	%p97, %r195, 2;
	@%p97 bra 	$L__BB0_131;
	add.s32 	%r1119, %r1119, %r2;
	min.s32 	%r886, %r231, %r1118;
	setp.ge.s32 	%p98, %r1, %r886;
	@%p98 bra 	$L__BB0_130;
	add.s32 	%r887, %r145, %r1119;
	shl.b32 	%r888, %r887, 2;
	mov.u32 	%r889, _ZZ3GPUPViS0_iiiiiiiiiiiiiiiiE5table;
	add.s32 	%r890, %r889, %r888;
	ld.volatile.shared.u32 	%r891, [%r890+-4];
	sub.s32 	%r892, %r887, %r2;
	shl.b32 	%r893, %r892, 2;
	add.s32 	%r894, %r889, %r893;
	ld.volatile.shared.u32 	%r895, [%r894];
	add.s32 	%r896, %r895, %r891;
	ld.volatile.shared.u32 	%r897, [%r890];
	add.s32 	%r898, %r896, %r897;
	ld.volatile.shared.u32 	%r899, [%r890+4];
	add.s32 	%r900, %r898, %r899;
	shl.b32 	%r901, %r2, 2;
	add.s32 	%r902, %r890, %r901;
	ld.volatile.shared.u32 	%r903, [%r902];
	add.s32 	%r904, %r900, %r903;
	mul.hi.s32 	%r905, %r904, 1717986919;
	shr.u32 	%r906, %r905, 31;
	shr.s32 	%r907, %r905, 1;
	add.s32 	%r908, %r907, %r906;
	st.volatile.shared.u32 	[%r890], %r908;
$L__BB0_130:
	bar.sync 	0;
	add.s32 	%r1118, %r171, -2;
$L__BB0_131:
	setp.lt.u32 	%p99, %r171, 3;
	@%p99 bra 	$L__BB0_141;
$L__BB0_132:
	add.s32 	%r205, %r1119, %r2;
	min.s32 	%r909, %r231, %r1118;
	setp.ge.s32 	%p100, %r1, %r909;
	@%p100 bra 	$L__BB0_134;
	add.s32 	%r910, %r145, %r205;
	shl.b32 	%r911, %r910, 2;
	mov.u32 	%r912, _ZZ3GPUPViS0_iiiiiiiiiiiiiiiiE5table;
	add.s32 	%r913, %r912, %r911;
	ld.volatile.shared.u32 	%r914, [%r913+-4];
	sub.s32 	%r915, %r910, %r2;
	shl.b32 	%r916, %r915, 2;
	add.s32 	%r917, %r912, %r916;
	ld.volatile.shared.u32 	%r918, [%r917];
	add.s32 	%r919, %r918, %r914;
	ld.volatile.shared.u32 	%r920, [%r913];
	add.s32 	%r921, %r919, %r920;
	ld.volatile.shared.u32 	%r922, [%r913+4];
	add.s32 	%r923, %r921, %r922;
	shl.b32 	%r924, %r2, 2;
	add.s32 	%r925, %r913, %r924;
	ld.volatile.shared.u32 	%r926, [%r925];
	add.s32 	%r927, %r923, %r926;
	mul.hi.s32 	%r928, %r927, 1717986919;
	shr.u32 	%r929, %r928, 31;
	shr.s32 	%r930, %r928, 1;
	add.s32 	%r931, %r930, %r929;
	st.volatile.shared.u32 	[%r913], %r931;
$L__BB0_134:
	bar.sync 	0;
	add.s32 	%r932, %r1118, -1;
	add.s32 	%r206, %r205, %r2;
	min.s32 	%r933, %r231, %r932;
	setp.ge.s32 	%p101, %r1, %r933;
	@%p101 bra 	$L__BB0_136;
	add.s32 	%r934, %r145, %r206;
	shl.b32 	%r935, %r934, 2;
	mov.u32 	%r936, _ZZ3GPUPViS0_iiiiiiiiiiiiiiiiE5table;
	add.s32 	%r937, %r936, %r935;
	ld.volatile.shared.u32 	%r938, [%r937+-4];
	sub.s32 	%r939, %r934, %r2;
	shl.b32 	%r940, %r939, 2;
	add.s32 	%r941, %r936, %r940;
	ld.volatile.shared.u32 	%r942, [%r941];
	add.s32 	%r943, %r942, %r938;
	ld.volatile.shared.u32 	%r944, [%r937];
	add.s32 	%r945, %r943, %r944;
	ld.volatile.shared.u32 	%r946, [%r937+4];
	add.s32 	%r947, %r945, %r946;
	shl.b32 	%r948, %r2, 2;
	add.s32 	%r949, %r937, %r948;
	ld.volatile.shared.u32 	%r950, [%r949];
	add.s32 	%r951, %r947, %r950;
	mul.hi.s32 	%r952, %r951, 1717986919;
	shr.u32 	%r953, %r952, 31;
	shr.s32 	%r954, %r952, 1;
	add.s32 	%r955, %r954, %r953;
	st.volatile.shared.u32 	[%r937], %r955;
$L__BB0_136:
	bar.sync 	0;
	add.s32 	%r956, %r1118, -2;
	add.s32 	%r207, %r206, %r2;
	min.s32 	%r957, %r231, %r956;
	setp.ge.s32 	%p102, %r1, %r957;
	@%p102 bra 	$L__BB0_138;
	add.s32 	%r958, %r145, %r207;
	shl.b32 	%r959, %r958, 2;
	mov.u32 	%r960, _ZZ3GPUPViS0_iiiiiiiiiiiiiiiiE5table;
	add.s32 	%r961, %r960, %r959;
	ld.volatile.shared.u32 	%r962, [%r961+-4];
	sub.s32 	%r963, %r958, %r2;
	shl.b32 	%r964, %r963, 2;
	add.s32 	%r965, %r960, %r964;
	ld.volatile.shared.u32 	%r966, [%r965];
	add.s32 	%r967, %r966, %r962;
	ld.volatile.shared.u32 	%r968, [%r961];
	add.s32 	%r969, %r967, %r968;
	ld.volatile.shared.u32 	%r970, [%r961+4];
	add.s32 	%r971, %r969, %r970;
	shl.b32 	%r972, %r2, 2;
	add.s32 	%r973, %r961, %r972;
	ld.volatile.shared.u32 	%r974, [%r973];
	add.s32 	%r975, %r971, %r974;
	mul.hi.s32 	%r976, %r975, 1717986919;
	shr.u32 	%r977, %r976, 31;
	shr.s32 	%r978, %r976, 1;
	add.s32 	%r979, %r978, %r977;
	st.volatile.shared.u32 	[%r961], %r979;
$L__BB0_138:
	bar.sync 	0;
	add.s32 	%r980, %r1118, -3;
	add.s32 	%r1119, %r207, %r2;
	min.s32 	%r981, %r231, %r980;
	setp.ge.s32 	%p103, %r1, %r981;
	@%p103 bra 	$L__BB0_140;
	add.s32 	%r982, %r145, %r1119;
	shl.b32 	%r983, %r982, 2;
	mov.u32 	%r984, _ZZ3GPUPViS0_iiiiiiiiiiiiiiiiE5table;
	add.s32 	%r985, %r984, %r983;
	ld.volatile.shared.u32 	%r986, [%r985+-4];
	sub.s32 	%r987, %r982, %r2;
	shl.b32 	%r988, %r987, 2;
	add.s32 	%r989, %r984, %r988;
	ld.volatile.shared.u32 	%r990, [%r989];
	add.s32 	%r991, %r990, %r986;
	ld.volatile.shared.u32 	%r992, [%r985];
	add.s32 	%r993, %r991, %r992;
	ld.volatile.shared.u32 	%r994, [%r985+4];
	add.s32 	%r995, %r993, %r994;
	shl.b32 	%r996, %r2, 2;
	add.s32 	%r997, %r985, %r996;
	ld.volatile.shared.u32 	%r998, [%r997];
	add.s32 	%r999, %r995, %r998;
	mul.hi.s32 	%r1000, %r999, 1717986919;
	shr.u32 	%r1001, %r1000, 31;
	shr.s32 	%r1002, %r1000, 1;
	add.s32 	%r1003, %r1002, %r1001;
	st.volatile.shared.u32 	[%r985], %r1003;
$L__BB0_140:
	bar.sync 	0;
	add.s32 	%r209, %r1118, -4;
	setp.gt.u32 	%p104, %r1118, 4;
	mov.u32 	%r1118, %r209;
	@%p104 bra 	$L__BB0_132;
$L__BB0_141:
	add.s32 	%r1126, %r147, %r1107;
	@%p105 bra 	$L__BB0_153;
	setp.lt.u32 	%p106, %r154, 7;
	mov.u32 	%r1125, %r146;
	@%p106 bra 	$L__BB0_145;
	mov.b32 	%r1124, 0;
	mov.u32 	%r1125, %r146;
$L__BB0_144:
	.pragma "nounroll";
	add.s32 	%r1005, %r1125, %r2;
	shl.b32 	%r1006, %r1005, 2;
	mov.u32 	%r1007, _ZZ3GPUPViS0_iiiiiiiiiiiiiiiiE5table;
	add.s32 	%r1008, %r1007, %r1006;
	ld.volatile.shared.u32 	%r1009, [%r1008];
	mul.wide.s32 	%rd122, %r1126, 4;
	add.s64 	%rd123, %rd1, %rd122;
	st.volatile.global.u32 	[%rd123], %r1009;
	shl.b32 	%r1010, %r2, 2;
	add.s32 	%r1011, %r1008, %r1010;
	ld.volatile.shared.u32 	%r1012, [%r1011];
	mul.wide.s32 	%rd124, %r234, 4;
	add.s64 	%rd125, %rd123, %rd124;
	st.volatile.global.u32 	[%rd125], %r1012;
	add.s32 	%r1013, %r1011, %r1010;
	ld.volatile.shared.u32 	%r1014, [%r1013];
	add.s64 	%rd126, %rd125, %rd124;
	st.volatile.global.u32 	[%rd126], %r1014;
	add.s32 	%r1015, %r1013, %r1010;
	ld.volatile.shared.u32 	%r1016, [%r1015];
	add.s64 	%rd127, %rd126, %rd124;
	st.volatile.global.u32 	[%rd127], %r1016;
	add.s32 	%r1017, %r1010, %r1005;
	add.s32 	%r1018, %r1015, %r1010;
	ld.volatile.shared.u32 	%r1019, [%r1018];
	add.s64 	%rd128, %rd127, %rd124;
	st.volatile.global.u32 	[%rd128], %r1019;
	add.s32 	%r1020, %r1018, %r1010;
	ld.volatile.shared.u32 	%r1021, [%r1020];
	add.s64 	%rd129, %rd128, %rd124;
	st.volatile.global.u32 	[%rd129], %r1021;
	shl.b32 	%r1022, %r2, 1;
	add.s32 	%r1023, %r1017, %r1022;
	add.s32 	%r1024, %r1020, %r1010;
	ld.volatile.shared.u32 	%r1025, [%r1024];
	add.s64 	%rd130, %rd129, %rd124;
	st.volatile.global.u32 	[%rd130], %r1025;
	add.s32 	%r1125, %r1023, %r2;
	add.s32 	%r1026, %r1024, %r1010;
	ld.volatile.shared.u32 	%r1027, [%r1026];
	add.s64 	%rd131, %rd130, %rd124;
	st.volatile.global.u32 	[%rd131], %r1027;
	shl.b32 	%r1028, %r234, 3;
	add.s32 	%r1126, %r1028, %r1126;
	add.s32 	%r1124, %r1124, 8;
	setp.ne.s32 	%p107, %r1124, %r159;
	@%p107 bra 	$L__BB0_144;
$L__BB0_145:
	setp.eq.s32 	%p108, %r155, 0;
	@%p108 bra 	$L__BB0_153;
	setp.lt.u32 	%p109, %r156, 3;
	@%p109 bra 	$L__BB0_148;
	add.s32 	%r1029, %r1125, %r2;
	shl.b32 	%r1030, %r1029, 2;
	mov.u32 	%r1031, _ZZ3GPUPViS0_iiiiiiiiiiiiiiiiE5table;
	add.s32 	%r1032, %r1031, %r1030;
	ld.volatile.shared.u32 	%r1033, [%r1032];
	mul.wide.s32 	%rd132, %r1126, 4;
	add.s64 	%rd133, %rd1, %rd132;
	st.volatile.global.u32 	[%rd133], %r1033;
	shl.b32 	%r1034, %r2, 2;
	add.s32 	%r1035, %r1032, %r1034;
	ld.volatile.shared.u32 	%r1036, [%r1035];
	mul.wide.s32 	%rd134, %r234, 4;
	add.s64 	%rd135, %rd133, %rd134;
	st.volatile.global.u32 	[%rd135], %r1036;
	shl.b32 	%r1037, %r2, 1;
	add.s32 	%r1038, %r1029, %r1037;
	add.s32 	%r1039, %r1035, %r1034;
	ld.volatile.shared.u32 	%r1040, [%r1039];
	add.s64 	%rd136, %rd135, %rd134;
	st.volatile.global.u32 	[%rd136], %r1040;
	add.s32 	%r1125, %r1038, %r2;
	add.s32 	%r1041, %r1039, %r1034;
	ld.volatile.shared.u32 	%r1042, [%r1041];
	add.s64 	%rd137, %rd136, %rd134;
	st.volatile.global.u32 	[%rd137], %r1042;
	shl.b32 	%r1043, %r234, 2;
	add.s32 	%r1126, %r1043, %r1126;
$L__BB0_148:
	setp.eq.s32 	%p110, %r157, 0;
	@%p110 bra 	$L__BB0_153;
	setp.eq.s32 	%p111, %r157, 1;
	@%p111 bra 	$L__BB0_151;
	add.s32 	%r1044, %r1125, %r2;
	shl.b32 	%r1045, %r1044, 2;
	mov.u32 	%r1046, _ZZ3GPUPViS0_iiiiiiiiiiiiiiiiE5table;
	add.s32 	%r1047, %r1046, %r1045;
	ld.volatile.shared.u32 	%r1048, [%r1047];
	mul.wide.s32 	%rd138, %r1126, 4;
	add.s64 	%rd139, %rd1, %rd138;
	st.volatile.global.u32 	[%rd139], %r1048;
	add.s32 	%r1125, %r1044, %r2;
	shl.b32 	%r1049, %r2, 2;
	add.s32 	%r1050, %r1047, %r1049;
	ld.volatile.shared.u32 	%r1051, [%r1050];
	mul.wide.s32 	%rd140, %r234, 4;
	add.s64 	%rd141, %rd139, %rd140;
	st.volatile.global.u32 	[%rd141], %r1051;
	shl.b32 	%r1052, %r234, 1;
	add.s32 	%r1126, %r1126, %r1052;
$L__BB0_151:
	setp.eq.s32 	%p112, %r160, 0;
	@%p112 bra 	$L__BB0_153;
	add.s32 	%r1053, %r1125, %r2;
	shl.b32 	%r1054, %r1053, 2;
	mov.u32 	%r1055, _ZZ3GPUPViS0_iiiiiiiiiiiiiiiiE5table;
	add.s32 	%r1056, %r1055, %r1054;
	ld.volatile.shared.u32 	%r1057, [%r1056];
	mul.wide.s32 	%rd142, %r1126, 4;
	add.s64 	%rd143, %rd1, %rd142;
	st.volatile.global.u32 	[%rd143], %r1057;
$L__BB0_153:
	add.s32 	%r1107, %r1107, %r231;
	add.s32 	%r1106, %r1106, %r231;
	add.s32 	%r1105, %r1105, 1;
	setp.ne.s32 	%p113, %r1105, %r5;
	@%p113 bra 	$L__BB0_106;
$L__BB0_154:
	setp.ne.s32 	%p114, %r1, 0;
	@%p114 bra 	$L__BB0_156;
	ld.volatile.global.u32 	%r1058, [%rd2+4];
	add.s32 	%r1059, %r1058, 1;
	st.volatile.global.u32 	[%rd2+4], %r1059;
$L__BB0_156:
	bar.sync 	0;
	ret;

}


// ===== COMPILED SASS (sm_100) =====

	.target	sm_100

	.elftype	@"ET_EXEC"


//--------------------- .note.nv.tkinfo           --------------------------
	.section	.note.nv.tkinfo,"",@"SHT_NOTE"
	.sectionflags	@"SHF_NOTE_NV_TKINFO"
	.tkinfo
        /*0018*/ 	.word	0x00000002
        /*0030*/ 	.string	""
        /*0030*/ 	.string	"ptxas"
        /*0030*/ 	.string	"Cuda compilation tools, release 13.0, V13.0.88"
        /*0030*/ 	.string	"Build cuda_13.0.r13.0/compiler.36424714_0"
        /*0030*/ 	.string	"-arch sm_100 -m 64 "



//--------------------- .note.nv.cuinfo           --------------------------
	.section	.note.nv.cuinfo,"",@"SHT_NOTE"
	.sectionflags	@"SHF_NOTE_NV_CUINFO"
        /*0018*/ 	.short	0x0002
        /*001a*/ 	.short	0x0064
        /*001c*/ 	.short	0x0082
	.zero		2


//--------------------- .nv.info                  --------------------------
	.section	.nv.info,"",@"SHT_CUDA_INFO"
	.align	4


	//----- nvinfo : EIATTR_REGCOUNT
	.align		4
        /*0000*/ 	.byte	0x04, 0x2f
        /*0002*/ 	.short	(.L_2 - .L_1)
	.align		4
.L_1:
        /*0004*/ 	.word	index@(_Z3GPUPViS0_iiiiiiiiiiiiiiii)
        /*0008*/ 	.word	0x00000020


	//----- nvinfo : EIATTR_FRAME_SIZE
	.align		4
.L_2:
        /*000c*/ 	.byte	0x04, 0x11
        /*000e*/ 	.short	(.L_4 - .L_3)
	.align		4
.L_3:
        /*0010*/ 	.word	index@(_Z3GPUPViS0_iiiiiiiiiiiiiiii)
        /*0014*/ 	.word	0x00000000


	//----- nvinfo : EIATTR_MIN_STACK_SIZE
	.align		4
.L_4:
        /*0018*/ 	.byte	0x04, 0x12
        /*001a*/ 	.short	(.L_6 - .L_5)
	.align		4
.L_5:
        /*001c*/ 	.word	index@(_Z3GPUPViS0_iiiiiiiiiiiiiiii)
        /*0020*/ 	.word	0x00000000
.L_6:


//--------------------- .nv.compat                --------------------------
	.section	.nv.compat,"",@"SHT_CUDA_COMPAT_INFO"
	.align	4
        /*0000*/ 	.byte	0x02, 0x09, 0x00, 0x00, 0x02, 0x02, 0x01, 0x00, 0x02, 0x05, 0x05, 0x00, 0x03, 0x07, 0x01, 0x01
        /*0010*/ 	.byte	0x02, 0x03, 0x00, 0x00, 0x02, 0x06, 0x01, 0x00, 0x04, 0x0b, 0x08, 0x00, 0x09, 0x00, 0x00, 0x00
        /*0020*/ 	.byte	0x00, 0x00, 0x00, 0x00


//--------------------- .nv.info._Z3GPUPViS0_iiiiiiiiiiiiiiii --------------------------
	.section	.nv.info._Z3GPUPViS0_iiiiiiiiiiiiiiii,"",@"SHT_CUDA_INFO"
	.sectionflags	@""
	.align	4


	//----- nvinfo : EIATTR_CUDA_API_VERSION
	.align		4
        /*0000*/ 	.byte	0x04, 0x37
        /*0002*/ 	.short	(.L_8 - .L_7)
.L_7:
        /*0004*/ 	.word	0x00000082


	//----- nvinfo : EIATTR_KPARAM_INFO
	.align		4
.L_8:
        /*0008*/ 	.byte	0x04, 0x17
        /*000a*/ 	.short	(.L_10 - .L_9)
.L_9:
        /*000c*/ 	.word	0x00000000
        /*0010*/ 	.short	0x0011
        /*0012*/ 	.short	0x004c
        /*0014*/ 	.byte	0x00, 0xf0, 0x11, 0x00


	//----- nvinfo : EIATTR_KPARAM_INFO
	.align		4
.L_10:
        /*0018*/ 	.byte	0x04, 0x17
        /*001a*/ 	.short	(.L_12 - .L_11)
.L_11:
        /*001c*/ 	.word	0x00000000
        /*0020*/ 	.short	0x0010
        /*0022*/ 	.short	0x0048
        /*0024*/ 	.byte	0x00, 0xf0, 0x11, 0x00


	//----- nvinfo : EIATTR_KPARAM_INFO
	.align		4
.L_12:
        /*0028*/ 	.byte	0x04, 0x17
        /*002a*/ 	.short	(.L_14 - .L_13)
.L_13:
        /*002c*/ 	.word	0x00000000
        /*0030*/ 	.short	0x000f
        /*0032*/ 	.short	0x0044
        /*0034*/ 	.byte	0x00, 0xf0, 0x11, 0x00


	//----- nvinfo : EIATTR_KPARAM_INFO
	.align		4
.L_14:
        /*0038*/ 	.byte	0x04, 0x17
        /*003a*/ 	.short	(.L_16 - .L_15)
.L_15:
        /*003c*/ 	.word	0x00000000
        /*0040*/ 	.short	0x000e
        /*0042*/ 	.short	0x0040
        /*0044*/ 	.byte	0x00, 0xf0, 0x11, 0x00


	//----- nvinfo : EIATTR_KPARAM_INFO
	.align		4
.L_16:
        /*0048*/ 	.byte	0x04, 0x17
        /*004a*/ 	.short	(.L_18 - .L_17)
.L_17:
        /*004c*/ 	.word	0x00000000
        /*0050*/ 	.short	0x000d
        /*0052*/ 	.short	0x003c
        /*0054*/ 	.byte	0x00, 0xf0, 0x11, 0x00


	//----- nvinfo : EIATTR_KPARAM_INFO
	.align		4
.L_18:
        /*0058*/ 	.byte	0x04, 0x17
        /*005a*/ 	.short	(.L_20 - .L_19)
.L_19:
        /*005c*/ 	.word	0x00000000
        /*0060*/ 	.short	0x000c
        /*0062*/ 	.short	0x0038
        /*0064*/ 	.byte	0x00, 0xf0, 0x11, 0x00


	//----- nvinfo : EIATTR_KPARAM_INFO
	.align		4
.L_20:
        /*0068*/ 	.byte	0x04, 0x17
        /*006a*/ 	.short	(.L_22 - .L_21)
.L_21:
        /*006c*/ 	.word	0x00000000
        /*0070*/ 	.short	0x000b
        /*0072*/ 	.short	0x0034
        /*0074*/ 	.byte	0x00, 0xf0, 0x11, 0x00


	//----- nvinfo : EIATTR_KPARAM_INFO
	.align		4
.L_22:
        /*0078*/ 	.byte	0x04, 0x17
        /*007a*/ 	.short	(.L_24 - .L_23)
.L_23:
        /*007c*/ 	.word	0x00000000
        /*0080*/ 	.short	0x000a
        /*0082*/ 	.short	0x0030
        /*0084*/ 	.byte	0x00, 0xf0, 0x11, 0x00


	//----- nvinfo : EIATTR_KPARAM_INFO
	.align		4
.L_24:
        /*0088*/ 	.byte	0x04, 0x17
        /*008a*/ 	.short	(.L_26 - .L_25)
.L_25:
        /*008c*/ 	.word	0x00000000
        /*0090*/ 	.short	0x0009
        /*0092*/ 	.short	0x002c
        /*0094*/ 	.byte	0x00, 0xf0, 0x11, 0x00


	//----- nvinfo : EIATTR_KPARAM_INFO
	.align		4
.L_26:
        /*0098*/ 	.byte	0x04, 0x17
        /*009a*/ 	.short	(.L_28 - .L_27)
.L_27:
        /*009c*/ 	.word	0x00000000
        /*00a0*/ 	.short	0x0008
        /*00a2*/ 	.short	0x0028
        /*00a4*/ 	.byte	0x00, 0xf0, 0x11, 0x00


	//----- nvinfo : EIATTR_KPARAM_INFO
	.align		4
.L_28:
        /*00a8*/ 	.byte	0x04, 0x17
        /*00aa*/ 	.short	(.L_30 - .L_29)
.L_29:
        /*00ac*/ 	.word	0x00000000
        /*00b0*/ 	.short	0x0007
        /*00b2*/ 	.short	0x0024
        /*00b4*/ 	.byte	0x00, 0xf0, 0x11, 0x00


	//----- nvinfo : EIATTR_KPARAM_INFO
	.align		4
.L_30:
        /*00b8*/ 	.byte	0x04, 0x17
        /*00ba*/ 	.short	(.L_32 - .L_31)
.L_31:
        /*00bc*/ 	.word	0x00000000
        /*00c0*/ 	.short	0x0006
        /*00c2*/ 	.short	0x0020
        /*00c4*/ 	.byte	0x00, 0xf0, 0x11, 0x00


	//----- nvinfo : EIATTR_KPARAM_INFO
	.align		4
.L_32:
        /*00c8*/ 	.byte	0x04, 0x17
        /*00ca*/ 	.short	(.L_34 - .L_33)
.L_33:
        /*00cc*/ 	.word	0x00000000
        /*00d0*/ 	.short	0x0005
        /*00d2*/ 	.short	0x001c
        /*00d4*/ 	.byte	0x00, 0xf0, 0x11, 0x00


	//----- nvinfo : EIATTR_KPARAM_INFO
	.align		4
.L_34:
        /*00d8*/ 	.byte	0x04, 0x17
        /*00da*/ 	.short	(.L_36 - .L_35)
.L_35:
        /*00dc*/ 	.word	0x00000000
        /*00e0*/ 	.short	0x0004
        /*00e2*/ 	.short	0x0018
        /*00e4*/ 	.byte	0x00, 0xf0, 0x11, 0x00


	//----- nvinfo : EIATTR_KPARAM_INFO
	.align		4
.L_36:
        /*00e8*/ 	.byte	0x04, 0x17
        /*00ea*/ 	.short	(.L_38 - .L_37)
.L_37:
        /*00ec*/ 	.word	0x00000000
        /*00f0*/ 	.short	0x0003
        /*00f2*/ 	.short	0x0014
        /*00f4*/ 	.byte	0x00, 0xf0, 0x11, 0x00


	//----- nvinfo : EIATTR_KPARAM_INFO
	.align		4
.L_38:
        /*00f8*/ 	.byte	0x04, 0x17
        /*00fa*/ 	.short	(.L_40 - .L_39)
.L_39:
        /*00fc*/ 	.word	0x00000000
        /*0100*/ 	.short	0x0002
        /*0102*/ 	.short	0x0010
        /*0104*/ 	.byte	0x00, 0xf0, 0x11, 0x00


	//----- nvinfo : EIATTR_KPARAM_INFO
	.align		4
.L_40:
        /*0108*/ 	.byte	0x04, 0x17
        /*010a*/ 	.short	(.L_42 - .L_41)
.L_41:
        /*010c*/ 	.word	0x00000000
        /*0110*/ 	.short	0x0001
        /*0112*/ 	.short	0x0008
        /*0114*/ 	.byte	0x00, 0xf5, 0x21, 0x00


	//----- nvinfo : EIATTR_KPARAM_INFO
	.align		4
.L_42:
        /*0118*/ 	.byte	0x04, 0x17
        /*011a*/ 	.short	(.L_44 - .L_43)
.L_43:
        /*011c*/ 	.word	0x00000000
        /*0120*/ 	.short	0x0000
        /*0122*/ 	.short	0x0000
        /*0124*/ 	.byte	0x00, 0xf5, 0x21, 0x00


	//----- nvinfo : EIATTR_SPARSE_MMA_MASK
	.align		4
.L_44:
        /*0128*/ 	.byte	0x03, 0x50
        /*012a*/ 	.short	0x0000


	//----- nvinfo : EIATTR_MAXREG_COUNT
	.align		4
        /*012c*/ 	.byte	0x03, 0x1b
        /*012e*/ 	.short	0x00ff


	//----- nvinfo : EIATTR_NUM_BARRIERS
	.align		4
        /*0130*/ 	.byte	0x02, 0x4c
        /*0132*/ 	.byte	0x01
	.zero		1


	//----- nvinfo : EIATTR_MERCURY_ISA_VERSION
	.align		4
        /*0134*/ 	.byte	0x03, 0x5f
        /*0136*/ 	.short	0x0101


	//----- nvinfo : EIATTR_VRC_CTA_INIT_COUNT
	.align		4
        /*0138*/ 	.byte	0x02, 0x4a
	.zero		1
	.zero		1


	//----- nvinfo : EIATTR_EXIT_INSTR_OFFSETS
	.align		4
        /*013c*/ 	.byte	0x04, 0x1c
        /*013e*/ 	.short	(.L_46 - .L_45)


	//   ....[0]....
.L_45:
        /*0140*/ 	.word	0x000066c0


	//----- nvinfo : EIATTR_CRS_STACK_SIZE
	.align		4
.L_46:
        /*0144*/ 	.byte	0x04, 0x1e
        /*0146*/ 	.short	(.L_48 - .L_47)
.L_47:
        /*0148*/ 	.word	0x00000000


	//----- nvinfo : EIATTR_CBANK_PARAM_SIZE
	.align		4
.L_48:
        /*014c*/ 	.byte	0x03, 0x19
        /*014e*/ 	.short	0x0050


	//----- nvinfo : EIATTR_PARAM_CBANK
	.align		4
        /*0150*/ 	.byte	0x04, 0x0a
        /*0152*/ 	.short	(.L_50 - .L_49)
	.align		4
.L_49:
        /*0154*/ 	.word	index@(.nv.constant0._Z3GPUPViS0_iiiiiiiiiiiiiiii)
        /*0158*/ 	.short	0x0380
        /*015a*/ 	.short	0x0050


	//----- nvinfo : EIATTR_SW_WAR
	.align		4
.L_50:
        /*015c*/ 	.byte	0x04, 0x36
        /*015e*/ 	.short	(.L_52 - .L_51)
.L_51:
        /*0160*/ 	.word	0x00000008
.L_52:


//--------------------- .nv.callgraph             --------------------------
	.section	.nv.callgraph,"",@"SHT_CUDA_CALLGRAPH"
	.align	4
	.sectionentsize	8
	.align		4
        /*0000*/ 	.word	0x00000000
	.align		4
        /*0004*/ 	.word	0xffffffff
	.align		4
        /*0008*/ 	.word	0x00000000
	.align		4
        /*000c*/ 	.word	0xfffffffe
	.align		4
        /*0010*/ 	.word	0x00000000
	.align		4
        /*0014*/ 	.word	0xfffffffd
	.align		4
        /*0018*/ 	.word	0x00000000
	.align		4
        /*001c*/ 	.word	0xfffffffc


//--------------------- .nv.constant4             --------------------------
	.section	.nv.constant4,"a",@progbits
	.align	8
	.align		8
.nv.constant4:
        /*0000*/ 	.dword	row


//--------------------- .text._Z3GPUPViS0_iiiiiiiiiiiiiiii --------------------------
	.section	.text._Z3GPUPViS0_iiiiiiiiiiiiiiii,"ax",@progbits
	.align	128
        .global         _Z3GPUPViS0_iiiiiiiiiiiiiiii
        .type           _Z3GPUPViS0_iiiiiiiiiiiiiiii,@function
        .size           _Z3GPUPViS0_iiiiiiiiiiiiiiii,(.L_x_109 - _Z3GPUPViS0_iiiiiiiiiiiiiiii)
        .other          _Z3GPUPViS0_iiiiiiiiiiiiiiii,@"STO_CUDA_ENTRY STV_DEFAULT"
_Z3GPUPViS0_iiiiiiiiiiiiiiii:
.text._Z3GPUPViS0_iiiiiiiiiiiiiiii:
[----:B------:R-:W-:Y:S01]  /*0000*/  LDC R1, c[0x0][0x37c] ;  /* 0x0000df00ff017b82 */ /* 0x000fe20000000800 */
[----:B------:R-:W0:Y:S01]  /*0010*/  S2R R0, SR_CTAID.X ;  /* 0x0000000000007919 */ /* 0x000e220000002500 */
[----:B------:R-:W0:Y:S01]  /*0020*/  LDCU UR5, c[0x0][0x360] ;  /* 0x00006c00ff0577ac */ /* 0x000e220008000800 */
[----:B------:R-:W0:Y:S01]  /*0030*/  S2R R3, SR_TID.X ;  /* 0x0000000000037919 */ /* 0x000e220000002100 */
[----:B------:R-:W1:Y:S01]  /*0040*/  LDCU UR4, c[0x0][0x390] ;  /* 0x00007200ff0477ac */ /* 0x000e620008000800 */
[----:B------:R-:W1:Y:S01]  /*0050*/  LDCU.64 UR8, c[0x0][0x388] ;  /* 0x00007100ff0877ac */ /* 0x000e620008000a00 */
[----:B------:R-:W2:Y:S01]  /*0060*/  LDCU.64 UR14, c[0x0][0x358] ;  /* 0x00006b00ff0e77ac */ /* 0x000ea20008000a00 */
[----:B-1----:R-:W-:Y:S01]  /*0070*/  UIMAD.WIDE UR8, UR4, 0x4, UR8 ;  /* 0x00000004040878a5 */ /* 0x002fe2000f8e0208 */
[----:B0-----:R-:W-:-:S05]  /*0080*/  IMAD R0, R0, UR5, R3 ;  /* 0x0000000500007c24 */ /* 0x001fca000f8e0203 */
[----:B------:R-:W-:-:S13]  /*0090*/  ISETP.NE.AND P0, PT, R0, RZ, PT ;  /* 0x000000ff0000720c */ /* 0x000fda0003f05270 */
[----:B--2---:R-:W-:Y:S05]  /*00a0*/  @P0 BRA `(.L_x_0) ;  /* 0x0000000000240947 */ /* 0x004fea0003800000 */
[----:B------:R-:W0:Y:S08]  /*00b0*/  LDC R4, c[0x0][0x3c0] ;  /* 0x0000f000ff047b82 */ /* 0x000e300000000800 */
[----:B------:R-:W0:Y:S02]  /*00c0*/  LDC R3, c[0x0][0x3b8] ;  /* 0x0000ee00ff037b82 */ /* 0x000e240000000800 */
[----:B0-----:R-:W-:-:S07]  /*00d0*/  VIADDMNMX R4, R4, 0x1, R3, PT ;  /* 0x0000000104047846 */ /* 0x001fce0003800103 */
.L_x_1:
[----:B------:R-:W-:Y:S02]  /*00e0*/  IMAD.U32 R3, RZ, RZ, UR9 ;  /* 0x00000009ff037e24 */ /* 0x000fe4000f8e00ff */
[----:B------:R-:W-:-:S05]  /*00f0*/  IMAD.U32 R2, RZ, RZ, UR8 ;  /* 0x00000008ff027e24 */ /* 0x000fca000f8e00ff */
[----:B------:R-:W2:Y:S01]  /*0100*/  LDG.E.STRONG.SYS R3, desc[UR14][R2.64] ;  /* 0x0000000e02037981 */ /* 0x000ea2000c1f5900 */
[----:B------:R-:W-:Y:S05]  /*0110*/  YIELD ;  /* 0x0000000000007946 */ /* 0x000fea0003800000 */
[----:B--2---:R-:W-:-:S13]  /*0120*/  ISETP.GE.AND P0, PT, R3, R4, PT ;  /* 0x000000040300720c */ /* 0x004fda0003f06270 */
[----:B------:R-:W-:Y:S05]  /*0130*/  @!P0 BRA `(.L_x_1) ;  /* 0xfffffffc00e88947 */ /* 0x000fea000383ffff */
.L_x_0:
[----:B------:R-:W-:Y:S05]  /*0140*/  WARPSYNC.ALL ;  /* 0x0000000000007948 */ /* 0x000fea0003800000 */
[----:B------:R-:W0:Y:S01]  /*0150*/  LDCU.64 UR12, c[0x0][0x3a0] ;  /* 0x00007400ff0c77ac */ /* 0x000e220008000a00 */
[----:B------:R-:W1:Y:S01]  /*0160*/  LDCU UR25, c[0x0][0x3a8] ;  /* 0x00007500ff1977ac */ /* 0x000e620008000800 */
[----:B------:R-:W2:Y:S01]  /*0170*/  LDCU UR10, c[0x0][0x394] ;  /* 0x00007280ff0a77ac */ /* 0x000ea20008000800 */
[----:B0-----:R-:W-:Y:S02]  /*0180*/  IABS R5, UR12 ;  /* 0x0000000c00057c13 */ /* 0x001fe40008000000 */
[----:B------:R-:W-:-:S02]  /*0190*/  MOV R6, UR13 ;  /* 0x0000000d00067c02 */ /* 0x000fc40008000f00 */
[----:B------:R-:W0:Y:S01]  /*01a0*/  I2F.RP R4, R5 ;  /* 0x0000000500047306 */ /* 0x000e220000209400 */
[----:B-1----:R-:W-:Y:S01]  /*01b0*/  ULEA UR16, UR25, UR13, 0x1 ;  /* 0x0000000d19107291 */ /* 0x002fe2000f8e08ff */
[----:B------:R-:W-:-:S04]  /*01c0*/  IABS R6, R6 ;  /* 0x0000000600067213 */ /* 0x000fc80000000000 */
[----:B------:R-:W-:Y:S02]  /*01d0*/  R2UR UR6, R6 ;  /* 0x00000000060672ca */ /* 0x000fe400000e0000 */
[----:B0-----:R-:W0:Y:S02]  /*01e0*/  MUFU.RCP R4, R4 ;  /* 0x0000000400047308 */ /* 0x001e240000001000 */
[----:B0-----:R-:W-:-:S06]  /*01f0*/  IADD3 R2, PT, PT, R4, 0xffffffe, RZ ;  /* 0x0ffffffe04027810 */ /* 0x001fcc0007ffe0ff */
[----:B------:R0:W1:Y:S02]  /*0200*/  F2I.FTZ.U32.TRUNC.NTZ R3, R2 ;  /* 0x0000000200037305 */ /* 0x000064000021f000 */
[----:B0-----:R-:W-:-:S05]  /*0210*/  IMAD.MOV.U32 R2, RZ, RZ, RZ ;  /* 0x000000ffff027224 */ /* 0x001fca00078e00ff */
[----:B------:R-:W-:Y:S01]  /*0220*/  R2UR UR4, R2 ;  /* 0x00000000020472ca */ /* 0x000fe200000e0000 */
[----:B-1----:R-:W-:Y:S01]  /*0230*/  IMAD.MOV R8, RZ, RZ, -R3 ;  /* 0x000000ffff087224 */ /* 0x002fe200078e0a03 */
[----:B------:R-:W-:-:S03]  /*0240*/  R2UR UR5, R3 ;  /* 0x00000000030572ca */ /* 0x000fc600000e0000 */
[----:B------:R-:W-:-:S10]  /*0250*/  IMAD R7, R8, R5, RZ ;  /* 0x0000000508077224 */ /* 0x000fd400078e02ff */
[----:B------:R-:W-:-:S05]  /*0260*/  IMAD.HI.U32 R7, R3, R7, UR4 ;  /* 0x0000000403077e27 */ /* 0x000fca000f8e0007 */
[----:B------:R-:W-:-:S13]  /*0270*/  R2UR UR4, R7 ;  /* 0x00000000070472ca */ /* 0x000fda00000e0000 */
[----:B------:R-:W-:Y:S02]  /*0280*/  UIMAD.WIDE.U32 UR4, UR4, UR6, URZ ;  /* 0x00000006040472a5 */ /* 0x000fe4000f8e00ff */
[----:B------:R-:W-:-:S04]  /*0290*/  ULOP3.LUT UR4, UR13, UR12, URZ, 0x3c, !UPT ;  /* 0x0000000c0d047292 */ /* 0x000fc8000f8e3cff */
[----:B------:R-:W-:-:S04]  /*02a0*/  IMAD R2, RZ, RZ, -UR5 ;  /* 0x80000005ff027e24 */ /* 0x000fc8000f8e02ff */
[C---:B------:R-:W-:Y:S01]  /*02b0*/  IMAD R2, R5.reuse, R2, UR6 ;  /* 0x0000000605027e24 */ /* 0x040fe2000f8e0202 */
[----:B------:R-:W-:Y:S04]  /*02c0*/  BAR.SYNC.DEFER_BLOCKING 0x0 ;  /* 0x0000000000007b1d */ /* 0x000fe80000010000 */
[----:B------:R-:W-:-:S13]  /*02d0*/  ISETP.GT.U32.AND P0, PT, R5, R2, PT ;  /* 0x000000020500720c */ /* 0x000fda0003f04070 */
[----:B------:R-:W-:Y:S01]  /*02e0*/  VOTEU.ANY UP1, P0 ;  /* 0x0000000000ff7886 */ /* 0x000fe20000020100 */
[----:B------:R-:W-:-:S04]  /*02f0*/  PLOP3.LUT P0, PT, PT, PT, UP1, 0x80, 0x8 ;  /* 0x000000000008781c */ /* 0x000fc80003f0f018 */
[----:B------:R-:W-:Y:S02]  /*0300*/  @!UP1 UIADD3 UR5, UPT, UPT, UR5, 0x1, URZ ;  /* 0x0000000105059890 */ /* 0x000fe4000fffe0ff */
[----:B------:R-:W-:Y:S02]  /*0310*/  UISETP.GE.AND UP1, UPT, UR4, URZ, UPT ;  /* 0x000000ff0400728c */ /* 0x000fe4000bf26270 */
[----:B------:R-:W-:-:S05]  /*0320*/  ULEA UR4, UR25, UR12, 0x1 ;  /* 0x0000000c19047291 */ /* 0x000fca000f8e08ff */
[----:B------:R-:W-:Y:S01]  /*0330*/  @!P0 IMAD.IADD R2, R2, 0x1, -R5 ;  /* 0x0000000102028824 */ /* 0x000fe200078e0a05 */
[----:B------:R-:W-:-:S04]  /*0340*/  MOV R3, UR4 ;  /* 0x0000000400037c02 */ /* 0x000fc80008000f00 */
[----:B------:R-:W-:-:S13]  /*0350*/  ISETP.GE.U32.AND P0, PT, R2, R5, PT ;  /* 0x000000050200720c */ /* 0x000fda0003f06070 */
[----:B------:R-:W-:-:S05]  /*0360*/  VOTEU.ANY UP0, P0 ;  /* 0x0000000000ff7886 */ /* 0x000fca0000000100 */
[----:B------:R-:W-:Y:S02]  /*0370*/  @UP0 UIADD3 UR5, UPT, UPT, UR5, 0x1, URZ ;  /* 0x0000000105050890 */ /* 0x000fe4000fffe0ff */
[----:B------:R-:W-:-:S05]  /*0380*/  UISETP.NE.AND UP0, UPT, UR12, URZ, UPT ;  /* 0x000000ff0c00728c */ /* 0x000fca000bf05270 */
[----:B------:R-:W-:Y:S02]  /*0390*/  UMOV UR7, UR5 ;  /* 0x0000000500077c82 */ /* 0x000fe40008000000 */
[----:B------:R-:W-:-:S04]  /*03a0*/  @!UP1 UIADD3 UR7, UPT, UPT, -UR7, URZ, URZ ;  /* 0x000000ff07079290 */ /* 0x000fc8000fffe1ff */
[----:B------:R-:W-:-:S04]  /*03b0*/  @!UP0 ULOP3.LUT UR7, URZ, UR12, URZ, 0x33, !UPT ;  /* 0x0000000cff078292 */ /* 0x000fc8000f8e33ff */
[----:B------:R-:W-:-:S09]  /*03c0*/  UISETP.GE.AND UP0, UPT, UR7, 0x1, UPT ;  /* 0x000000010700788c */ /* 0x000fd2000bf06270 */
[----:B--2---:R-:W-:Y:S05]  /*03d0*/  BRA.U !UP0, `(.L_x_2) ;  /* 0x0000002108547547 */ /* 0x004fea000b800000 */
[----:B------:R-:W0:Y:S01]  /*03e0*/  LDCU UR26, c[0x0][0x3b0] ;  /* 0x00007600ff1a77ac */ /* 0x000e220008000800 */
[----:B------:R-:W-:Y:S01]  /*03f0*/  ISETP.LT.AND P0, PT, RZ, UR13, PT ;  /* 0x0000000dff007c0c */ /* 0x000fe2000bf01270 */
[C---:B------:R-:W-:Y:S01]  /*0400*/  VIADD R2, R0.reuse, UR25 ;  /* 0x0000001900027c36 */ /* 0x040fe20008000000 */
[----:B------:R-:W-:Y:S01]  /*0410*/  ISETP.LT.AND P1, PT, RZ, UR16, PT ;  /* 0x00000010ff007c0c */ /* 0x000fe2000bf21270 */
[----:B------:R-:W-:Y:S01]  /*0420*/  ULOP3.LUT UR24, UR16, 0xf, URZ, 0xc0, !UPT ;  /* 0x0000000f10187892 */ /* 0x000fe2000f8ec0ff */
[C---:B------:R-:W-:Y:S01]  /*0430*/  ISETP.LT.AND P0, PT, R0.reuse, UR12, P0 ;  /* 0x0000000c00007c0c */ /* 0x040fe20008701270 */
[----:B------:R-:W-:Y:S01]  /*0440*/  ULOP3.LUT UR23, UR16, 0x7, URZ, 0xc0, !UPT ;  /* 0x0000000710177892 */ /* 0x000fe2000f8ec0ff */
[C---:B------:R-:W-:Y:S01]  /*0450*/  ISETP.LT.AND P1, PT, R0.reuse, R3, P1 ;  /* 0x000000030000720c */ /* 0x040fe20000f21270 */
[----:B------:R-:W-:Y:S01]  /*0460*/  ULOP3.LUT UR22, UR13, 0x7, URZ, 0xc0, !UPT ;  /* 0x000000070d167892 */ /* 0x000fe2000f8ec0ff */
[----:B------:R-:W-:Y:S01]  /*0470*/  IADD3 R16, PT, PT, -R0, UR25, RZ ;  /* 0x0000001900107c10 */ /* 0x000fe2000fffe1ff */
[----:B------:R-:W-:-:S02]  /*0480*/  UIADD3 UR4, UPT, UPT, UR16, -0x1, URZ ;  /* 0xffffffff10047890 */ /* 0x000fc4000fffe0ff */
[----:B------:R-:W-:Y:S02]  /*0490*/  UIADD3 UR5, UPT, UPT, UR24, -0x1, URZ ;  /* 0xffffffff18057890 */ /* 0x000fe4000fffe0ff */
[----:B------:R-:W-:Y:S02]  /*04a0*/  UIADD3 UR6, UPT, UPT, UR23, -0x1, URZ ;  /* 0xffffffff17067890 */ /* 0x000fe4000fffe0ff */
[----:B------:R-:W-:Y:S01]  /*04b0*/  UIADD3 UR11, UPT, UPT, UR22, -0x1, URZ ;  /* 0xffffffff160b7890 */ /* 0x000fe2000fffe0ff */
[----:B0-----:R-:W-:Y:S01]  /*04c0*/  VIADD R17, R2, UR26 ;  /* 0x0000001a02117c36 */ /* 0x001fe20008000000 */
[----:B------:R-:W-:Y:S02]  /*04d0*/  UISETP.GE.U32.AND UP3, UPT, UR4, 0xf, UPT ;  /* 0x0000000f0400788c */ /* 0x000fe4000bf66070 */
[----:B------:R-:W-:Y:S02]  /*04e0*/  ULOP3.LUT UR21, UR13, 0x3, URZ, 0xc0, !UPT ;  /* 0x000000030d157892 */ /* 0x000fe4000f8ec0ff */
[----:B------:R-:W-:-:S02]  /*04f0*/  ULOP3.LUT UR20, UR16, 0x7ffffff0, URZ, 0xc0, !UPT ;  /* 0x7ffffff010147892 */ /* 0x000fc4000f8ec0ff */
[----:B------:R-:W-:Y:S02]  /*0500*/  ULOP3.LUT UR19, UR16, 0x3, URZ, 0xc0, !UPT ;  /* 0x0000000310137892 */ /* 0x000fe4000f8ec0ff */
[----:B------:R-:W-:Y:S01]  /*0510*/  ULOP3.LUT UR18, UR13, 0x7ffffff8, URZ, 0xc0, !UPT ;  /* 0x7ffffff80d127892 */ /* 0x000fe2000f8ec0ff */
[----:B------:R-:W0:Y:S01]  /*0520*/  LDCU UR17, c[0x0][0x3a4] ;  /* 0x00007480ff1177ac */ /* 0x000e220008000800 */
[----:B------:R-:W-:Y:S02]  /*0530*/  UISETP.GE.U32.AND UP2, UPT, UR5, 0x7, UPT ;  /* 0x000000070500788c */ /* 0x000fe4000bf46070 */
[----:B------:R-:W-:Y:S02]  /*0540*/  UISETP.GE.U32.AND UP1, UPT, UR6, 0x3, UPT ;  /* 0x000000030600788c */ /* 0x000fe4000bf26070 */
[----:B------:R-:W-:Y:S01]  /*0550*/  UISETP.GE.U32.AND UP0, UPT, UR11, 0x3, UPT ;  /* 0x000000030b00788c */ /* 0x000fe2000bf06070 */
[----:B------:R-:W-:-:S10]  /*0560*/  UMOV UR4, URZ ;  /* 0x000000ff00047c82 */ /* 0x000fd40008000000 */
.L_x_32:
[----:B------:R-:W-:Y:S04]  /*0570*/  BSSY.RECONVERGENT B0, `(.L_x_3) ;  /* 0x00000ac000007945 */ /* 0x000fe80003800200 */
[----:B01234-:R-:W-:Y:S05]  /*0580*/  @!P1 BRA `(.L_x_4) ;  /* 0x0000000800a89947 */ /* 0x01ffea0003800000 */
[----:B------:R-:W-:Y:S01]  /*0590*/  IADD3 R6, PT, PT, R0, UR10, RZ ;  /* 0x0000000a00067c10 */ /* 0x000fe2000fffe0ff */
[----:B------:R-:W-:Y:S01]  /*05a0*/  IMAD.MOV.U32 R4, RZ, RZ, R0 ;  /* 0x000000ffff047224 */ /* 0x000fe200078e0000 */
[----:B------:R-:W-:Y:S01]  /*05b0*/  UISETP.NE.AND UP5, UPT, UR24, URZ, UPT ;  /* 0x000000ff1800728c */ /* 0x000fe2000bfa5270 */
[----:B------:R-:W-:Y:S10]  /*05c0*/  BRA.U !UP3, `(.L_x_5) ;  /* 0x000000050b307547 */ /* 0x000ff4000b800000 */
[----:B------:R-:W1:Y:S01]  /*05d0*/  S2UR UR6, SR_CgaCtaId ;  /* 0x00000000000679c3 */ /* 0x000e620000008800 */
[----:B------:R-:W-:Y:S01]  /*05e0*/  UMOV UR5, 0x400 ;  /* 0x0000040000057882 */ /* 0x000fe20000000000 */
[----:B------:R-:W-:Y:S01]  /*05f0*/  IMAD.MOV.U32 R4, RZ, RZ, R0 ;  /* 0x000000ffff047224 */ /* 0x000fe200078e0000 */
[----:B-1----:R-:W-:-:S03]  /*0600*/  ULEA UR6, UR6, UR5, 0x18 ;  /* 0x0000000506067291 */ /* 0x002fc6000f8ec0ff */
[----:B------:R-:W-:-:S09]  /*0610*/  UMOV UR5, URZ ;  /* 0x000000ff00057c82 */ /* 0x000fd20008000000 */
.L_x_6:
[----:B-1----:R-:W1:Y:S08]  /*0620*/  LDC.64 R8, c[0x0][0x380] ;  /* 0x0000e000ff087b82 */ /* 0x002e700000000a00 */
[----:B------:R-:W2:Y:S01]  /*0630*/  LDC R5, c[0x0][0x3b0] ;  /* 0x0000ec00ff057b82 */ /* 0x000ea20000000800 */
[----:B-1----:R-:W-:-:S05]  /*0640*/  IMAD.WIDE R8, R6, 0x4, R8 ;  /* 0x0000000406087825 */ /* 0x002fca00078e0208 */
[----:B------:R-:W3:Y:S01]  /*0650*/  LDG.E.STRONG.SYS R7, desc[UR14][R8.64] ;  /* 0x0000000e08077981 */ /* 0x000ee2000c1f5900 */
[----:B------:R-:W-:Y:S01]  /*0660*/  LEA R14, R4, UR6, 0x2 ;  /* 0x00000006040e7c11 */ /* 0x000fe2000f8e10ff */
[----:B--2---:R-:W-:-:S04]  /*0670*/  IMAD.WIDE R10, R5, 0x4, R8 ;  /* 0x00000004050a7825 */ /* 0x004fc800078e0208 */
[----:B---3--:R1:W-:Y:S04]  /*0680*/  STS [R14], R7 ;  /* 0x000000070e007388 */ /* 0x0083e80000000800 */
[----:B------:R-:W2:Y:S01]  /*0690*/  LDG.E.STRONG.SYS R18, desc[UR14][R10.64] ;  /* 0x0000000e0a127981 */ /* 0x000ea2000c1f5900 */
[----:B------:R-:W-:Y:S01]  /*06a0*/  LEA R19, R3, R14, 0x2 ;  /* 0x0000000e03137211 */ /* 0x000fe200078e10ff */
[----:B------:R-:W-:-:S04]  /*06b0*/  IMAD.WIDE R12, R5, 0x4, R10 ;  /* 0x00000004050c7825 */ /* 0x000fc800078e020a */
[----:B--2---:R2:W-:Y:S04]  /*06c0*/  STS [R19], R18 ;  /* 0x0000001213007388 */ /* 0x0045e80000000800 */
[----:B------:R-:W3:Y:S01]  /*06d0*/  LDG.E.STRONG.SYS R20, desc[UR14][R12.64] ;  /* 0x0000000e0c147981 */ /* 0x000ee2000c1f5900 */
[----:B------:R-:W-:Y:S02]  /*06e0*/  IMAD R21, R3, 0x4, R19 ;  /* 0x0000000403157824 */ /* 0x000fe400078e0213 */
[----:B------:R-:W-:-:S03]  /*06f0*/  IMAD.WIDE R8, R5, 0x4, R12 ;  /* 0x0000000405087825 */ /* 0x000fc600078e020c */
[----:B---3--:R3:W-:Y:S04]  /*0700*/  STS [R21], R20 ;  /* 0x0000001415007388 */ /* 0x0087e80000000800 */
[----:B------:R-:W4:Y:S01]  /*0710*/  LDG.E.STRONG.SYS R22, desc[UR14][R8.64] ;  /* 0x0000000e08167981 */ /* 0x000f22000c1f5900 */
[----:B------:R-:W-:Y:S02]  /*0720*/  IMAD R23, R3, 0x4, R21 ;  /* 0x0000000403177824 */ /* 0x000fe400078e0215 */
[----:B-1----:R-:W-:-:S03]  /*0730*/  IMAD.WIDE R14, R5, 0x4, R8 ;  /* 0x00000004050e7825 */ /* 0x002fc600078e0208 */
[----:B----4-:R1:W-:Y:S04]  /*0740*/  STS [R23], R22 ;  /* 0x0000001617007388 */ /* 0x0103e80000000800 */
[----:B------:R-:W4:Y:S01]  /*0750*/  LDG.E.STRONG.SYS R7, desc[UR14][R14.64] ;  /* 0x0000000e0e077981 */ /* 0x000f22000c1f5900 */
[----:B------:R-:W-:Y:S01]  /*0760*/  LEA R24, R3, R23, 0x2 ;  /* 0x0000001703187211 */ /* 0x000fe200078e10ff */
[----:B------:R-:W-:-:S04]  /*0770*/  IMAD.WIDE R10, R5, 0x4, R14 ;  /* 0x00000004050a7825 */ /* 0x000fc800078e020e */
[----:B----4-:R4:W-:Y:S04]  /*0780*/  STS [R24], R7 ;  /* 0x0000000718007388 */ /* 0x0109e80000000800 */
[----:B--2---:R-:W2:Y:S01]  /*0790*/  LDG.E.STRONG.SYS R18, desc[UR14][R10.64] ;  /* 0x0000000e0a127981 */ /* 0x004ea2000c1f5900 */
[----:B------:R-:W-:Y:S02]  /*07a0*/  IMAD R19, R3, 0x4, R24 ;  /* 0x0000000403137824 */ /* 0x000fe400078e0218 */
[----:B------:R-:W-:-:S03]  /*07b0*/  IMAD.WIDE R12, R5, 0x4, R10 ;  /* 0x00000004050c7825 */ /* 0x000fc600078e020a */
[----:B--2---:R2:W-:Y:S04]  /*07c0*/  STS [R19], R18 ;  /* 0x0000001213007388 */ /* 0x0045e80000000800 */
[----:B---3--:R-:W3:Y:S01]  /*07d0*/  LDG.E.STRONG.SYS R20, desc[UR14][R12.64] ;  /* 0x0000000e0c147981 */ /* 0x008ee2000c1f5900 */
[----:B------:R-:W-:Y:S02]  /*07e0*/  IMAD R21, R3, 0x4, R19 ;  /* 0x0000000403157824 */ /* 0x000fe400078e0213 */
[----:B------:R-:W-:-:S03]  /*07f0*/  IMAD.WIDE R8, R5, 0x4, R12 ;  /* 0x0000000405087825 */ /* 0x000fc600078e020c */
[----:B---3--:R3:W-:Y:S04]  /*0800*/  STS [R21], R20 ;  /* 0x0000001415007388 */ /* 0x0087e80000000800 */
[----:B-1----:R-:W5:Y:S01]  /*0810*/  LDG.E.STRONG.SYS R22, desc[UR14][R8.64] ;  /* 0x0000000e08167981 */ /* 0x002f62000c1f5900 */
[----:B------:R-:W-:Y:S01]  /*0820*/  LEA R23, R3, R21, 0x2 ;  /* 0x0000001503177211 */ /* 0x000fe200078e10ff */
[----:B------:R-:W-:-:S04]  /*0830*/  IMAD.WIDE R14, R5, 0x4, R8 ;  /* 0x00000004050e7825 */ /* 0x000fc800078e0208 */
[----:B-----5:R1:W-:Y:S04]  /*0840*/  STS [R23], R22 ;  /* 0x0000001617007388 */ /* 0x0203e80000000800 */
[----:B----4-:R-:W4:Y:S01]  /*0850*/  LDG.E.STRONG.SYS R7, desc[UR14][R14.64] ;  /* 0x0000000e0e077981 */ /* 0x010f22000c1f5900 */
[----:B------:R-:W-:Y:S02]  /*0860*/  IMAD R24, R3, 0x4, R23 ;  /* 0x0000000403187824 */ /* 0x000fe400078e0217 */
[----:B------:R-:W-:-:S03]  /*0870*/  IMAD.WIDE R10, R5, 0x4, R14 ;  /* 0x00000004050a7825 */ /* 0x000fc600078e020e */
[----:B----4-:R4:W-:Y:S04]  /*0880*/  STS [R24], R7 ;  /* 0x0000000718007388 */ /* 0x0109e80000000800 */
[----:B--2---:R-:W2:Y:S01]  /*0890*/  LDG.E.STRONG.SYS R18, desc[UR14][R10.64] ;  /* 0x0000000e0a127981 */ /* 0x004ea2000c1f5900 */
[----:B------:R-:W-:Y:S02]  /*08a0*/  IMAD R19, R3, 0x4, R24 ;  /* 0x0000000403137824 */ /* 0x000fe400078e0218 */
[----:B------:R-:W-:-:S03]  /*08b0*/  IMAD.WIDE R12, R5, 0x4, R10 ;  /* 0x00000004050c7825 */ /* 0x000fc600078e020a */
[----:B--2---:R2:W-:Y:S04]  /*08c0*/  STS [R19], R18 ;  /* 0x0000001213007388 */ /* 0x0045e80000000800 */
[----:B---3--:R-:W3:Y:S01]  /*08d0*/  LDG.E.STRONG.SYS R20, desc[UR14][R12.64] ;  /* 0x0000000e0c147981 */ /* 0x008ee2000c1f5900 */
[----:B------:R-:W-:Y:S01]  /*08e0*/  LEA R21, R3, R19, 0x2 ;  /* 0x0000001303157211 */ /* 0x000fe200078e10ff */
[----:B------:R-:W-:-:S04]  /*08f0*/  IMAD.WIDE R8, R5, 0x4, R12 ;  /* 0x0000000405087825 */ /* 0x000fc800078e020c */
[----:B---3--:R3:W-:Y:S04]  /*0900*/  STS [R21], R20 ;  /* 0x0000001415007388 */ /* 0x0087e80000000800 */
[----:B-1----:R-:W5:Y:S01]  /*0910*/  LDG.E.STRONG.SYS R22, desc[UR14][R8.64] ;  /* 0x0000000e08167981 */ /* 0x002f62000c1f5900 */
[----:B------:R-:W-:Y:S02]  /*0920*/  IMAD R23, R3, 0x4, R21 ;  /* 0x0000000403177824 */ /* 0x000fe400078e0215 */
[----:B------:R-:W-:-:S03]  /*0930*/  IMAD.WIDE R14, R5, 0x4, R8 ;  /* 0x00000004050e7825 */ /* 0x000fc600078e0208 */
[----:B-----5:R1:W-:Y:S04]  /*0940*/  STS [R23], R22 ;  /* 0x0000001617007388 */ /* 0x0203e80000000800 */
[----:B----4-:R-:W4:Y:S01]  /*0950*/  LDG.E.STRONG.SYS R7, desc[UR14][R14.64] ;  /* 0x0000000e0e077981 */ /* 0x010f22000c1f5900 */
[----:B------:R-:W-:Y:S02]  /*0960*/  IMAD R24, R3, 0x4, R23 ;  /* 0x0000000403187824 */ /* 0x000fe400078e0217 */
[----:B------:R-:W-:-:S03]  /*0970*/  IMAD.WIDE R10, R5, 0x4, R14 ;  /* 0x00000004050a7825 */ /* 0x000fc600078e020e */
[----:B----4-:R1:W-:Y:S04]  /*0980*/  STS [R24], R7 ;  /* 0x0000000718007388 */ /* 0x0103e80000000800 */
[----:B--2---:R-:W2:Y:S01]  /*0990*/  LDG.E.STRONG.SYS R18, desc[UR14][R10.64] ;  /* 0x0000000e0a127981 */ /* 0x004ea2000c1f5900 */
[----:B------:R-:W-:Y:S01]  /*09a0*/  LEA R19, R3, R24, 0x2 ;  /* 0x0000001803137211 */ /* 0x000fe200078e10ff */
[----:B------:R-:W-:-:S04]  /*09b0*/  IMAD.WIDE R12, R5, 0x4, R10 ;  /* 0x00000004050c7825 */ /* 0x000fc800078e020a */
[----:B--2---:R1:W-:Y:S04]  /*09c0*/  STS [R19], R18 ;  /* 0x0000001213007388 */ /* 0x0043e80000000800 */
[----:B---3--:R-:W2:Y:S01]  /*09d0*/  LDG.E.STRONG.SYS R20, desc[UR14][R12.64] ;  /* 0x0000000e0c147981 */ /* 0x008ea2000c1f5900 */
[----:B------:R-:W-:Y:S02]  /*09e0*/  IMAD R21, R3, 0x4, R19 ;  /* 0x0000000403157824 */ /* 0x000fe400078e0213 */
[----:B------:R-:W-:-:S03]  /*09f0*/  IMAD.WIDE R8, R5, 0x4, R12 ;  /* 0x0000000405087825 */ /* 0x000fc600078e020c */
[----:B--2---:R1:W-:Y:S04]  /*0a00*/  STS [R21], R20 ;  /* 0x0000001415007388 */ /* 0x0043e80000000800 */
[----:B------:R-:W2:Y:S01]  /*0a10*/  LDG.E.STRONG.SYS R8, desc[UR14][R8.64] ;  /* 0x0000000e08087981 */ /* 0x000ea2000c1f5900 */
[----:B------:R-:W-:Y:S01]  /*0a20*/  IMAD R15, R3, 0x4, R21 ;  /* 0x00000004030f7824 */ /* 0x000fe200078e0215 */
[----:B------:R-:W-:Y:S01]  /*0a30*/  UIADD3 UR5, UPT, UPT, UR5, 0x10, URZ ;  /* 0x0000001005057890 */ /* 0x000fe2000fffe0ff */
[----:B------:R-:W-:Y:S01]  /*0a40*/  LEA R6, R5, R6, 0x4 ;  /* 0x0000000605067211 */ /* 0x000fe200078e20ff */
[----:B------:R-:W-:Y:S02]  /*0a50*/  IMAD R4, R3, 0x10, R4 ;  /* 0x0000001003047824 */ /* 0x000fe400078e0204 */
[----:B------:R-:W-:Y:S01]  /*0a60*/  UISETP.NE.AND UP4, UPT, UR5, UR20, UPT ;  /* 0x000000140500728c */ /* 0x000fe2000bf85270 */
[----:B--2---:R1:W-:Y:S08]  /*0a70*/  STS [R15], R8 ;  /* 0x000000080f007388 */ /* 0x0043f00000000800 */
[----:B------:R-:W-:Y:S05]  /*0a80*/  BRA.U UP4, `(.L_x_6) ;  /* 0xfffffff904e47547 */ /* 0x000fea000b83ffff */
.L_x_5:
[----:B------:R-:W-:Y:S05]  /*0a90*/  BRA.U !UP5, `(.L_x_4) ;  /* 0x000000050d647547 */ /* 0x000fea000b800000 */
[----:B------:R-:W-:Y:S01]  /*0aa0*/  UISETP.NE.AND UP4, UPT, UR23, URZ, UPT ;  /* 0x000000ff1700728c */ /* 0x000fe2000bf85270 */
[----:B------:R-:W-:Y:S10]  /*0ab0*/  BRA.U !UP2, `(.L_x_7) ;  /* 0x000000010a9c7547 */ /* 0x000ff4000b800000 */
[----:B-1----:R-:W1:Y:S08]  /*0ac0*/  LDC.64 R8, c[0x0][0x380] ;  /* 0x0000e000ff087b82 */ /* 0x002e700000000a00 */
[----:B------:R-:W2:Y:S08]  /*0ad0*/  S2UR UR6, SR_CgaCtaId ;  /* 0x00000000000679c3 */ /* 0x000eb00000008800 */
[----:B------:R-:W3:Y:S01]  /*0ae0*/  LDC R5, c[0x0][0x3b0] ;  /* 0x0000ec00ff057b82 */ /* 0x000ee20000000800 */
[----:B-1----:R-:W-:-:S05]  /*0af0*/  IMAD.WIDE R8, R6, 0x4, R8 ;  /* 0x0000000406087825 */ /* 0x002fca00078e0208 */
[----:B------:R-:W4:Y:S01]  /*0b00*/  LDG.E.STRONG.SYS R7, desc[UR14][R8.64] ;  /* 0x0000000e08077981 */ /* 0x000f22000c1f5900 */
[----:B------:R-:W-:Y:S02]  /*0b10*/  UMOV UR5, 0x400 ;  /* 0x0000040000057882 */ /* 0x000fe40000000000 */
[----:B--2---:R-:W-:-:S06]  /*0b20*/  ULEA UR5, UR6, UR5, 0x18 ;  /* 0x0000000506057291 */ /* 0x004fcc000f8ec0ff */
[----:B------:R-:W-:Y:S01]  /*0b30*/  LEA R14, R4, UR5, 0x2 ;  /* 0x00000005040e7c11 */ /* 0x000fe2000f8e10ff */
[----:B---3--:R-:W-:-:S04]  /*0b40*/  IMAD.WIDE R10, R5, 0x4, R8 ;  /* 0x00000004050a7825 */ /* 0x008fc800078e0208 */
[----:B----4-:R1:W-:Y:S04]  /*0b50*/  STS [R14], R7 ;  /* 0x000000070e007388 */ /* 0x0103e80000000800 */
[----:B------:R-:W2:Y:S01]  /*0b60*/  LDG.E.STRONG.SYS R18, desc[UR14][R10.64] ;  /* 0x0000000e0a127981 */ /* 0x000ea2000c1f5900 */
[----:B------:R-:W-:Y:S02]  /*0b70*/  IMAD R19, R3, 0x4, R14 ;  /* 0x0000000403137824 */ /* 0x000fe400078e020e */
[----:B------:R-:W-:-:S03]  /*0b80*/  IMAD.WIDE R12, R5, 0x4, R10 ;  /* 0x00000004050c7825 */ /* 0x000fc600078e020a */
[----:B--2---:R2:W-:Y:S04]  /*0b90*/  STS [R19], R18 ;  /* 0x0000001213007388 */ /* 0x0045e80000000800 */
[----:B------:R-:W3:Y:S01]  /*0ba0*/  LDG.E.STRONG.SYS R20, desc[UR14][R12.64] ;  /* 0x0000000e0c147981 */ /* 0x000ee2000c1f5900 */
[----:B------:R-:W-:Y:S01]  /*0bb0*/  LEA R21, R3, R19, 0x2 ;  /* 0x0000001303157211 */ /* 0x000fe200078e10ff */
[----:B------:R-:W-:-:S04]  /*0bc0*/  IMAD.WIDE R8, R5, 0x4, R12 ;  /* 0x0000000405087825 */ /* 0x000fc800078e020c */
[----:B---3--:R3:W-:Y:S04]  /*0bd0*/  STS [R21], R20 ;  /* 0x0000001415007388 */ /* 0x0087e80000000800 */
[----:B------:R-:W4:Y:S01]  /*0be0*/  LDG.E.STRONG.SYS R22, desc[UR14][R8.64] ;  /* 0x0000000e08167981 */ /* 0x000f22000c1f5900 */
[----:B------:R-:W-:Y:S02]  /*0bf0*/  IMAD R23, R3, 0x4, R21 ;  /* 0x0000000403177824 */ /* 0x000fe400078e0215 */
[----:B-1----:R-:W-:-:S03]  /*0c00*/  IMAD.WIDE R14, R5, 0x4, R8 ;  /* 0x00000004050e7825 */ /* 0x002fc600078e0208 */
[----:B----4-:R4:W-:Y:S04]  /*0c10*/  STS [R23], R22 ;  /* 0x0000001617007388 */ /* 0x0109e80000000800 */
[----:B------:R-:W5:Y:S01]  /*0c20*/  LDG.E.STRONG.SYS R7, desc[UR14][R14.64] ;  /* 0x0000000e0e077981 */ /* 0x000f62000c1f5900 */
[----:B------:R-:W-:Y:S02]  /*0c30*/  IMAD R24, R3, 0x4, R23 ;  /* 0x0000000403187824 */ /* 0x000fe400078e0217 */
[----:B------:R-:W-:-:S03]  /*0c40*/  IMAD.WIDE R10, R5, 0x4, R14 ;  /* 0x00000004050a7825 */ /* 0x000fc600078e020e */
[----:B-----5:R4:W-:Y:S04]  /*0c50*/  STS [R24], R7 ;  /* 0x0000000718007388 */ /* 0x0209e80000000800 */
        /* <DEDUP_REMOVED lines=10> */
[----:B------:R-:W-:Y:S01]  /*0d00*/  LEA R6, R5, R6, 0x3 ;  /* 0x0000000605067211 */ /* 0x000fe200078e18ff */
[----:B------:R-:W-:-:S03]  /*0d10*/  IMAD R4, R3, 0x8, R4 ;  /* 0x0000000803047824 */ /* 0x000fc600078e0204 */
[----:B--2---:R4:W-:Y:S04]  /*0d20*/  STS [R15], R8 ;  /* 0x000000080f007388 */ /* 0x0049e80000000800 */
.L_x_7:
[----:B------:R-:W-:Y:S05]  /*0d30*/  BRA.U !UP4, `(.L_x_4) ;  /* 0x000000010cbc7547 */ /* 0x000fea000b800000 */
[----:B------:R-:W-:Y:S01]  /*0d40*/  UISETP.NE.AND UP4, UPT, UR19, URZ, UPT ;  /* 0x000000ff1300728c */ /* 0x000fe2000bf85270 */
[----:B------:R-:W-:Y:S10]  /*0d50*/  BRA.U !UP1, `(.L_x_8) ;  /* 0x00000001095c7547 */ /* 0x000ff4000b800000 */
[----:B-1--4-:R-:W1:Y:S08]  /*0d60*/  LDC.64 R8, c[0x0][0x380] ;  /* 0x0000e000ff087b82 */ /* 0x012e700000000a00 */
        /* <DEDUP_REMOVED lines=9> */
[----:B------:R-:W3:Y:S01]  /*0e00*/  LDG.E.STRONG.SYS R7, desc[UR14][R10.64] ;  /* 0x0000000e0a077981 */ /* 0x000ee2000c1f5900 */
[----:B------:R-:W-:Y:S02]  /*0e10*/  IMAD R20, R3, 0x4, R18 ;  /* 0x0000000403147824 */ /* 0x000fe400078e0212 */
[----:B------:R-:W-:-:S03]  /*0e20*/  IMAD.WIDE R12, R15, 0x4, R10 ;  /* 0x000000040f0c7825 */ /* 0x000fc600078e020a */
[----:B---3--:R2:W-:Y:S04]  /*0e30*/  STS [R20], R7 ;  /* 0x0000000714007388 */ /* 0x0085e80000000800 */
[----:B------:R-:W3:Y:S01]  /*0e40*/  LDG.E.STRONG.SYS R14, desc[UR14][R12.64] ;  /* 0x0000000e0c0e7981 */ /* 0x000ee2000c1f5900 */
[----:B------:R-:W-:Y:S01]  /*0e50*/  LEA R19, R3, R20, 0x2 ;  /* 0x0000001403137211 */ /* 0x000fe200078e10ff */
[----:B------:R-:W-:-:S04]  /*0e60*/  IMAD.WIDE R8, R15, 0x4, R12 ;  /* 0x000000040f087825 */ /* 0x000fc800078e020c */
[----:B---3--:R2:W-:Y:S04]  /*0e70*/  STS [R19], R14 ;  /* 0x0000000e13007388 */ /* 0x0085e80000000800 */
[----:B------:R-:W3:Y:S01]  /*0e80*/  LDG.E.STRONG.SYS R8, desc[UR14][R8.64] ;  /* 0x0000000e08087981 */ /* 0x000ee2000c1f5900 */
[C---:B------:R-:W-:Y:S01]  /*0e90*/  IMAD R21, R3.reuse, 0x4, R19 ;  /* 0x0000000403157824 */ /* 0x040fe200078e0213 */
[----:B------:R-:W-:Y:S01]  /*0ea0*/  LEA R4, R3, R4, 0x2 ;  /* 0x0000000403047211 */ /* 0x000fe200078e10ff */
[----:B------:R-:W-:-:S03]  /*0eb0*/  IMAD R6, R15, 0x4, R6 ;  /* 0x000000040f067824 */ /* 0x000fc600078e0206 */
[----:B---3--:R2:W-:Y:S04]  /*0ec0*/  STS [R21], R8 ;  /* 0x0000000815007388 */ /* 0x0085e80000000800 */
.L_x_8:
[----:B------:R-:W-:Y:S05]  /*0ed0*/  BRA.U !UP4, `(.L_x_4) ;  /* 0x000000010c547547 */ /* 0x000fea000b800000 */
[----:B-12-4-:R-:W1:Y:S02]  /*0ee0*/  LDC.64 R8, c[0x0][0x380] ;  /* 0x0000e000ff087b82 */ /* 0x016e640000000a00 */
[----:B-1----:R-:W-:-:S05]  /*0ef0*/  IMAD.WIDE R6, R6, 0x4, R8 ;  /* 0x0000000406067825 */ /* 0x002fca00078e0208 */
[----:B------:R-:W2:Y:S01]  /*0f00*/  LDG.E.STRONG.SYS R5, desc[UR14][R6.64] ;  /* 0x0000000e06057981 */ /* 0x000ea2000c1f5900 */
[----:B------:R-:W1:Y:S01]  /*0f10*/  S2UR UR6, SR_CgaCtaId ;  /* 0x00000000000679c3 */ /* 0x000e620000008800 */
[----:B------:R-:W-:Y:S01]  /*0f20*/  UMOV UR5, 0x400 ;  /* 0x0000040000057882 */ /* 0x000fe20000000000 */
[----:B------:R-:W-:Y:S02]  /*0f30*/  UISETP.NE.AND UP4, UPT, UR19, 0x1, UPT ;  /* 0x000000011300788c */ /* 0x000fe4000bf85270 */
[----:B-1----:R-:W-:-:S06]  /*0f40*/  ULEA UR5, UR6, UR5, 0x18 ;  /* 0x0000000506057291 */ /* 0x002fcc000f8ec0ff */
[----:B------:R-:W-:-:S05]  /*0f50*/  LEA R8, R4, UR5, 0x2 ;  /* 0x0000000504087c11 */ /* 0x000fca000f8e10ff */
[----:B--2---:R3:W-:Y:S01]  /*0f60*/  STS [R8], R5 ;  /* 0x0000000508007388 */ /* 0x0047e20000000800 */
[----:B------:R-:W-:Y:S05]  /*0f70*/  BRA.U !UP4, `(.L_x_4) ;  /* 0x000000010c2c7547 */ /* 0x000fea000b800000 */
[----:B------:R-:W3:Y:S02]  /*0f80*/  LDC R9, c[0x0][0x3b0] ;  /* 0x0000ec00ff097b82 */ /* 0x000ee40000000800 */
[----:B---3--:R-:W-:-:S05]  /*0f90*/  IMAD.WIDE R4, R9, 0x4, R6 ;  /* 0x0000000409047825 */ /* 0x008fca00078e0206 */
[----:B------:R-:W2:Y:S01]  /*0fa0*/  LDG.E.STRONG.SYS R6, desc[UR14][R4.64] ;  /* 0x0000000e04067981 */ /* 0x000ea2000c1f5900 */
[----:B------:R-:W-:Y:S01]  /*0fb0*/  IMAD R7, R3, 0x4, R8 ;  /* 0x0000000403077824 */ /* 0x000fe200078e0208 */
[----:B------:R-:W-:-:S04]  /*0fc0*/  UISETP.NE.AND UP4, UPT, UR19, 0x2, UPT ;  /* 0x000000021300788c */ /* 0x000fc8000bf85270 */
[----:B--2---:R1:W-:Y:S05]  /*0fd0*/  STS [R7], R6 ;  /* 0x0000000607007388 */ /* 0x0043ea0000000800 */
[----:B------:R-:W-:Y:S05]  /*0fe0*/  BRA.U !UP4, `(.L_x_4) ;  /* 0x000000010c107547 */ /* 0x000fea000b800000 */
[----:B------:R-:W-:-:S06]  /*0ff0*/  IMAD.WIDE R4, R9, 0x4, R4 ;  /* 0x0000000409047825 */ /* 0x000fcc00078e0204 */
[----:B------:R-:W2:Y:S01]  /*1000*/  LDG.E.STRONG.SYS R4, desc[UR14][R4.64] ;  /* 0x0000000e04047981 */ /* 0x000ea2000c1f5900 */
[----:B-1----:R-:W-:-:S05]  /*1010*/  IMAD R7, R3, 0x4, R7 ;  /* 0x0000000403077824 */ /* 0x002fca00078e0207 */
[----:B--2---:R1:W-:Y:S02]  /*1020*/  STS [R7], R4 ;  /* 0x0000000407007388 */ /* 0x0043e40000000800 */
.L_x_4:
[----:B0-----:R-:W-:Y:S05]  /*1030*/  BSYNC.RECONVERGENT B0 ;  /* 0x0000000000007941 */ /* 0x001fea0003800200 */
.L_x_3:
[----:B------:R-:W-:Y:S01]  /*1040*/  BAR.SYNC.DEFER_BLOCKING 0x0 ;  /* 0x0000000000007b1d */ /* 0x000fe20000010000 */
[----:B------:R-:W-:-:S09]  /*1050*/  UISETP.GE.AND UP4, UPT, UR17, 0x1, UPT ;  /* 0x000000011100788c */ /* 0x000fd2000bf86270 */
[----:B------:R-:W-:Y:S05]  /*1060*/  BRA.U !UP4, `(.L_x_9) ;  /* 0x0000000d0c507547 */ /* 0x000fea000b800000 */
[----:B------:R-:W0:Y:S01]  /*1070*/  LDCU.64 UR12, c[0x0][0x3a0] ;  /* 0x00007400ff0c77ac */ /* 0x000e220008000a00 */
[----:B------:R-:W-:Y:S01]  /*1080*/  ULOP3.LUT UR25, UR17, 0x3, URZ, 0xc0, !UPT ;  /* 0x0000000311197892 */ /* 0x000fe2000f8ec0ff */
[----:B------:R-:W-:Y:S01]  /*1090*/  UMOV UR5, URZ ;  /* 0x000000ff00057c82 */ /* 0x000fe20008000000 */
[----:B0-----:R-:W-:-:S04]  /*10a0*/  UIMAD UR13, UR4, UR12, -UR13 ;  /* 0x0000000c040d72a4 */ /* 0x001fc8000f8e0a0d */
[----:B------:R-:W-:-:S09]  /*10b0*/  UISETP.GT.U32.AND UP4, UPT, UR13, -0x4, UPT ;  /* 0xfffffffc0d00788c */ /* 0x000fd2000bf84070 */
[----:B------:R-:W-:Y:S05]  /*10c0*/  BRA.U UP4, `(.L_x_10) ;  /* 0x0000000504d47547 */ /* 0x000fea000b800000 */
[----:B------:R-:W0:Y:S01]  /*10d0*/  LDCU UR12, c[0x0][0x3a0] ;  /* 0x00007400ff0c77ac */ /* 0x000e220008000800 */
[----:B------:R-:W-:Y:S01]  /*10e0*/  ULOP3.LUT UR5, UR17, 0x7ffffffc, URZ, 0xc0, !UPT ;  /* 0x7ffffffc11057892 */ /* 0x000fe2000f8ec0ff */
[----:B------:R-:W-:-:S11]  /*10f0*/  UMOV UR6, URZ ;  /* 0x000000ff00067c82 */ /* 0x000fd60008000000 */
.L_x_19:
[----:B0-----:R-:W-:Y:S01]  /*1100*/  UISETP.LT.AND UP4, UPT, UR6, UR12, UPT ;  /* 0x0000000c0600728c */ /* 0x001fe2000bf81270 */
[----:B------:R-:W-:Y:S01]  /*1110*/  BSSY.RECONVERGENT B0, `(.L_x_11) ;  /* 0x0000019000007945 */ /* 0x000fe20003800200 */
[----:B------:R-:W-:Y:S02]  /*1120*/  UIADD3 UR26, UPT, UPT, UR6, 0x1, URZ ;  /* 0x00000001061a7890 */ /* 0x000fe4000fffe0ff */
[----:B------:R-:W-:-:S06]  /*1130*/  USEL UR11, UR6, UR12, UP4 ;  /* 0x0000000c060b7287 */ /* 0x000fcc000a000000 */
[----:B------:R-:W-:-:S13]  /*1140*/  ISETP.GT.AND P2, PT, R0, UR11, PT ;  /* 0x0000000b00007c0c */ /* 0x000fda000bf44270 */
[----:B------:R-:W-:Y:S05]  /*1150*/  @P2 BRA `(.L_x_12) ;  /* 0x0000000000502947 */ /* 0x000fea0003800000 */
[----:B------:R-:W0:Y:S01]  /*1160*/  S2UR UR13, SR_CgaCtaId ;  /* 0x00000000000d79c3 */ /* 0x000e220000008800 */
[----:B-1----:R-:W-:Y:S01]  /*1170*/  IADD3 R4, PT, PT, R16, UR6, RZ ;  /* 0x0000000610047c10 */ /* 0x002fe2000fffe0ff */
[----:B------:R-:W-:-:S04]  /*1180*/  UMOV UR11, 0x400 ;  /* 0x00000400000b7882 */ /* 0x000fc80000000000 */
[----:B------:R-:W-:-:S04]  /*1190*/  IMAD R4, R4, R3, R2 ;  /* 0x0000000304047224 */ /* 0x000fc800078e0202 */
[----:B--23--:R-:W-:Y:S01]  /*11a0*/  IMAD.IADD R5, R4, 0x1, -R3 ;  /* 0x0000000104057824 */ /* 0x00cfe200078e0a03 */
[----:B0-----:R-:W-:-:S06]  /*11b0*/  ULEA UR11, UR13, UR11, 0x18 ;  /* 0x0000000b0d0b7291 */ /* 0x001fcc000f8ec0ff */
[----:B------:R-:W-:Y:S02]  /*11c0*/  LEA R4, R4, UR11, 0x2 ;  /* 0x0000000b04047c11 */ /* 0x000fe4000f8e10ff */
[----:B------:R-:W-:-:S03]  /*11d0*/  LEA R6, R5, UR11, 0x2 ;  /* 0x0000000b05067c11 */ /* 0x000fc6000f8e10ff */
[----:B------:R-:W-:Y:S01]  /*11e0*/  LDS R5, [R4+-0x4] ;  /* 0xfffffc0004057984 */ /* 0x000fe20000000800 */
[----:B------:R-:W-:-:S03]  /*11f0*/  IMAD R9, R3, 0x4, R4 ;  /* 0x0000000403097824 */ /* 0x000fc600078e0204 */
[----:B------:R-:W-:Y:S04]  /*1200*/  LDS R6, [R6] ;  /* 0x0000000006067984 */ /* 0x000fe80000000800 */
[----:B----4-:R-:W0:Y:S04]  /*1210*/  LDS R7, [R4] ;  /* 0x0000000004077984 */ /* 0x010e280000000800 */
[----:B------:R-:W-:Y:S04]  /*1220*/  LDS R8, [R4+0x4] ;  /* 0x0000040004087984 */ /* 0x000fe80000000800 */
[----:B------:R-:W1:Y:S01]  /*1230*/  LDS R9, [R9] ;  /* 0x0000000009097984 */ /* 0x000e620000000800 */
[----:B0-----:R-:W-:-:S04]  /*1240*/  IADD3 R5, PT, PT, R7, R6, R5 ;  /* 0x0000000607057210 */ /* 0x001fc80007ffe005 */
[----:B-1----:R-:W-:-:S05]  /*1250*/  IADD3 R5, PT, PT, R9, R5, R8 ;  /* 0x0000000509057210 */ /* 0x002fca0007ffe008 */
[----:B------:R-:W-:-:S05]  /*1260*/  IMAD.HI R5, R5, 0x66666667, RZ ;  /* 0x6666666705057827 */ /* 0x000fca00078e02ff */
[----:B------:R-:W-:-:S04]  /*1270*/  SHF.R.S32.HI R8, RZ, 0x1, R5 ;  /* 0x00000001ff087819 */ /* 0x000fc80000011405 */
[----:B------:R-:W-:-:S05]  /*1280*/  LEA.HI R5, R5, R8, RZ, 0x1 ;  /* 0x0000000805057211 */ /* 0x000fca00078f08ff */
[----:B------:R0:W-:Y:S02]  /*1290*/  STS [R4], R5 ;  /* 0x0000000504007388 */ /* 0x0001e40000000800 */
.L_x_12:
[----:B------:R-:W-:Y:S05]  /*12a0*/  BSYNC.RECONVERGENT B0 ;  /* 0x0000000000007941 */ /* 0x000fea0003800200 */
.L_x_11:
[----:B------:R-:W-:Y:S01]  /*12b0*/  UISETP.LT.AND UP4, UPT, UR26, UR12, UPT ;  /* 0x0000000c1a00728c */ /* 0x000fe2000bf81270 */
[----:B------:R-:W-:Y:S01]  /*12c0*/  BAR.SYNC.DEFER_BLOCKING 0x0 ;  /* 0x0000000000007b1d */ /* 0x000fe20000010000 */
[----:B------:R-:W-:Y:S02]  /*12d0*/  UIADD3 UR27, UPT, UPT, UR6, 0x2, URZ ;  /* 0x00000002061b7890 */ /* 0x000fe4000fffe0ff */
[----:B------:R-:W-:-:S03]  /*12e0*/  USEL UR11, UR26, UR12, UP4 ;  /* 0x0000000c1a0b7287 */ /* 0x000fc6000a000000 */
[----:B------:R-:W-:Y:S03]  /*12f0*/  BSSY.RECONVERGENT B0, `(.L_x_13) ;  /* 0x0000017000007945 */ /* 0x000fe60003800200 */
[----:B------:R-:W-:-:S13]  /*1300*/  ISETP.GT.AND P2, PT, R0, UR11, PT ;  /* 0x0000000b00007c0c */ /* 0x000fda000bf44270 */
[----:B------:R-:W-:Y:S05]  /*1310*/  @P2 BRA `(.L_x_14) ;  /* 0x0000000000502947 */ /* 0x000fea0003800000 */
[----:B------:R-:W5:Y:S01]  /*1320*/  S2UR UR13, SR_CgaCtaId ;  /* 0x00000000000d79c3 */ /* 0x000f620000008800 */
[----:B01----:R-:W-:Y:S01]  /*1330*/  IADD3 R4, PT, PT, R16, UR26, RZ ;  /* 0x0000001a10047c10 */ /* 0x003fe2000fffe0ff */
[----:B------:R-:W-:-:S04]  /*1340*/  UMOV UR11, 0x400 ;  /* 0x00000400000b7882 */ /* 0x000fc80000000000 */
[----:B------:R-:W-:-:S04]  /*1350*/  IMAD R4, R4, R3, R2 ;  /* 0x0000000304047224 */ /* 0x000fc800078e0202 */
[----:B--23--:R-:W-:Y:S01]  /*1360*/  IMAD.IADD R5, R4, 0x1, -R3 ;  /* 0x0000000104057824 */ /* 0x00cfe200078e0a03 */
[----:B-----5:R-:W-:-:S06]  /*1370*/  ULEA UR11, UR13, UR11, 0x18 ;  /* 0x0000000b0d0b7291 */ /* 0x020fcc000f8ec0ff */
        /* <DEDUP_REMOVED lines=14> */
.L_x_14:
[----:B------:R-:W-:Y:S05]  /*1460*/  BSYNC.RECONVERGENT B0 ;  /* 0x0000000000007941 */ /* 0x000fea0003800200 */
.L_x_13:
        /* <DEDUP_REMOVED lines=27> */
.L_x_16:
[----:B------:R-:W-:Y:S05]  /*1620*/  BSYNC.RECONVERGENT B0 ;  /* 0x0000000000007941 */ /* 0x000fea0003800200 */
.L_x_15:
[----:B------:R-:W-:Y:S01]  /*1630*/  UISETP.LT.AND UP4, UPT, UR26, UR12, UPT ;  /* 0x0000000c1a00728c */ /* 0x000fe2000bf81270 */
[----:B------:R-:W-:Y:S03]  /*1640*/  BAR.SYNC.DEFER_BLOCKING 0x0 ;  /* 0x0000000000007b1d */ /* 0x000fe60000010000 */
        /* <DEDUP_REMOVED lines=24> */
.L_x_18:
[----:B------:R-:W-:Y:S05]  /*17d0*/  BSYNC.RECONVERGENT B0 ;  /* 0x0000000000007941 */ /* 0x000fea0003800200 */
.L_x_17:
[----:B------:R-:W-:Y:S01]  /*17e0*/  BAR.SYNC.DEFER_BLOCKING 0x0 ;  /* 0x0000000000007b1d */ /* 0x000fe20000010000 */
[----:B------:R-:W-:-:S04]  /*17f0*/  UIADD3 UR6, UPT, UPT, UR6, 0x4, URZ ;  /* 0x0000000406067890 */ /* 0x000fc8000fffe0ff */
[----:B------:R-:W-:-:S09]  /*1800*/  UISETP.NE.AND UP4, UPT, UR6, UR5, UPT ;  /* 0x000000050600728c */ /* 0x000fd2000bf85270 */
[----:B------:R-:W-:Y:S05]  /*1810*/  BRA.U UP4, `(.L_x_19) ;  /* 0xfffffff904387547 */ /* 0x000fea000b83ffff */
.L_x_10:
[----:B------:R-:W-:-:S09]  /*1820*/  UISETP.NE.AND UP4, UPT, UR25, URZ, UPT ;  /* 0x000000ff1900728c */ /* 0x000fd2000bf85270 */
[----:B------:R-:W-:Y:S05]  /*1830*/  BRA.U !UP4, `(.L_x_9) ;  /* 0x000000050c5c7547 */ /* 0x000fea000b800000 */
[----:B------:R-:W-:Y:S01]  /*1840*/  UISETP.LT.AND UP4, UPT, UR5, UR12, UPT ;  /* 0x0000000c0500728c */ /* 0x000fe2000bf81270 */
[----:B------:R-:W-:Y:S03]  /*1850*/  BSSY.RECONVERGENT B0, `(.L_x_20) ;  /* 0x0000018000007945 */ /* 0x000fe60003800200 */
[----:B------:R-:W-:-:S06]  /*1860*/  USEL UR6, UR5, UR12, UP4 ;  /* 0x0000000c05067287 */ /* 0x000fcc000a000000 */
        /* <DEDUP_REMOVED lines=22> */
.L_x_21:
[----:B------:R-:W-:Y:S05]  /*19d0*/  BSYNC.RECONVERGENT B0 ;  /* 0x0000000000007941 */ /* 0x000fea0003800200 */
.L_x_20:
[----:B------:R-:W-:Y:S01]  /*19e0*/  BAR.SYNC.DEFER_BLOCKING 0x0 ;  /* 0x0000000000007b1d */ /* 0x000fe20000010000 */
[----:B------:R-:W-:-:S09]  /*19f0*/  UISETP.NE.AND UP4, UPT, UR25, 0x1, UPT ;  /* 0x000000011900788c */ /* 0x000fd2000bf85270 */
[----:B------:R-:W-:Y:S05]  /*1a00*/  BRA.U !UP4, `(.L_x_9) ;  /* 0x000000010ce87547 */ /* 0x000fea000b800000 */
[----:B------:R-:W-:Y:S01]  /*1a10*/  UIADD3 UR13, UPT, UPT, UR5, 0x1, URZ ;  /* 0x00000001050d7890 */ /* 0x000fe2000fffe0ff */
[----:B------:R-:W-:Y:S03]  /*1a20*/  BSSY.RECONVERGENT B0, `(.L_x_22) ;  /* 0x0000019000007945 */ /* 0x000fe60003800200 */
[----:B------:R-:W-:-:S04]  /*1a30*/  UISETP.LT.AND UP4, UPT, UR13, UR12, UPT ;  /* 0x0000000c0d00728c */ /* 0x000fc8000bf81270 */
        /* <DEDUP_REMOVED lines=23> */
.L_x_23:
[----:B------:R-:W-:Y:S05]  /*1bb0*/  BSYNC.RECONVERGENT B0 ;  /* 0x0000000000007941 */ /* 0x000fea0003800200 */
.L_x_22:
        /* <DEDUP_REMOVED lines=29> */
.L_x_25:
[----:B------:R-:W-:Y:S05]  /*1d90*/  BSYNC.RECONVERGENT B0 ;  /* 0x0000000000007941 */ /* 0x000fea0003800200 */
.L_x_24:
[----:B------:R-:W-:Y:S06]  /*1da0*/  BAR.SYNC.DEFER_BLOCKING 0x0 ;  /* 0x0000000000007b1d */ /* 0x000fec0000010000 */
.L_x_9:
[----:B------:R-:W-:Y:S04]  /*1db0*/  BSSY.RECONVERGENT B0, `(.L_x_26) ;  /* 0x0000071000007945 */ /* 0x000fe80003800200 */
[----:B------:R-:W-:Y:S05]  /*1dc0*/  @!P0 BRA `(.L_x_27) ;  /* 0x0000000400bc8947 */ /* 0x000fea0003800000 */
[----:B------:R-:W5:Y:S01]  /*1dd0*/  LDCU UR11, c[0x0][0x3a4] ;  /* 0x00007480ff0b77ac */ /* 0x000f620008000800 */
[----:B-12-4-:R-:W-:Y:S01]  /*1de0*/  IADD3 R7, PT, PT, R17, UR10, RZ ;  /* 0x0000000a11077c10 */ /* 0x016fe2000fffe0ff */
[----:B------:R-:W-:Y:S01]  /*1df0*/  IMAD.MOV.U32 R12, RZ, RZ, R2 ;  /* 0x000000ffff0c7224 */ /* 0x000fe200078e0002 */
[----:B------:R-:W-:Y:S02]  /*1e00*/  UISETP.NE.AND UP5, UPT, UR22, URZ, UPT ;  /* 0x000000ff1600728c */ /* 0x000fe4000bfa5270 */
[----:B-----5:R-:W-:-:S09]  /*1e10*/  UISETP.GE.U32.AND UP4, UPT, UR11, 0x8, UPT ;  /* 0x000000080b00788c */ /* 0x020fd2000bf86070 */
[----:B------:R-:W-:Y:S05]  /*1e20*/  BRA.U !UP4, `(.L_x_28) ;  /* 0x000000010cbc7547 */ /* 0x000fea000b800000 */
[----:B------:R-:W1:Y:S01]  /*1e30*/  S2UR UR6, SR_CgaCtaId ;  /* 0x00000000000679c3 */ /* 0x000e620000008800 */
[----:B------:R-:W-:Y:S01]  /*1e40*/  UMOV UR5, 0x400 ;  /* 0x0000040000057882 */ /* 0x000fe20000000000 */
[----:B------:R-:W-:-:S06]  /*1e50*/  IMAD.MOV.U32 R12, RZ, RZ, R2 ;  /* 0x000000ffff0c7224 */ /* 0x000fcc00078e0002 */
[----:B------:R-:W2:Y:S08]  /*1e60*/  LDC R6, c[0x0][0x3b0] ;  /* 0x0000ec00ff067b82 */ /* 0x000eb00000000800 */
[----:B0--3--:R-:W0:Y:S01]  /*1e70*/  LDC.64 R4, c[0x0][0x380] ;  /* 0x0000e000ff047b82 */ /* 0x009e220000000a00 */
[----:B-1----:R-:W-:-:S03]  /*1e80*/  ULEA UR6, UR6, UR5, 0x18 ;  /* 0x0000000506067291 */ /* 0x002fc6000f8ec0ff */
[----:B------:R-:W-:-:S09]  /*1e90*/  UMOV UR5, URZ ;  /* 0x000000ff00057c82 */ /* 0x000fd20008000000 */
.L_x_29:
[----:B------:R-:W-:Y:S01]  /*1ea0*/  IADD3 R8, PT, PT, R12, R3, RZ ;  /* 0x000000030c087210 */ /* 0x000fe20007ffe0ff */
[----:B0-----:R-:W-:Y:S01]  /*1eb0*/  IMAD.WIDE R10, R7, 0x4, R4 ;  /* 0x00000004070a7825 */ /* 0x001fe200078e0204 */
[----:B------:R-:W-:Y:S02]  /*1ec0*/  UIADD3 UR5, UPT, UPT, UR5, 0x8, URZ ;  /* 0x0000000805057890 */ /* 0x000fe4000fffe0ff */
[----:B-1----:R-:W-:Y:S01]  /*1ed0*/  LEA R18, R8, UR6, 0x2 ;  /* 0x0000000608127c11 */ /* 0x002fe2000f8e10ff */
[C---:B------:R-:W-:Y:S01]  /*1ee0*/  IMAD R8, R3.reuse, 0x4, R8 ;  /* 0x0000000403087824 */ /* 0x040fe200078e0208 */
[----:B------:R-:W-:Y:S01]  /*1ef0*/  UISETP.NE.AND UP4, UPT, UR5, UR18, UPT ;  /* 0x000000120500728c */ /* 0x000fe2000bf85270 */
[----:B--2---:R-:W-:Y:S02]  /*1f00*/  IMAD.WIDE R12, R6, 0x4, R10 ;  /* 0x00000004060c7825 */ /* 0x004fe400078e020a */
[----:B------:R0:W1:Y:S01]  /*1f10*/  LDS R9, [R18] ;  /* 0x0000000012097984 */ /* 0x0000620000000800 */
[C---:B------:R-:W-:Y:S01]  /*1f20*/  LEA R8, R3.reuse, R8, 0x1 ;  /* 0x0000000803087211 */ /* 0x040fe200078e08ff */
[----:B------:R-:W-:-:S02]  /*1f30*/  IMAD R20, R3, 0x4, R18 ;  /* 0x0000000403147824 */ /* 0x000fc400078e0212 */
[----:B------:R-:W-:-:S04]  /*1f40*/  IMAD.WIDE R14, R6, 0x4, R12 ;  /* 0x00000004060e7825 */ /* 0x000fc800078e020c */
[----:B------:R-:W-:Y:S02]  /*1f50*/  IMAD R22, R3, 0x4, R20 ;  /* 0x0000000403167824 */ /* 0x000fe400078e0214 */
[----:B0-----:R-:W-:-:S03]  /*1f60*/  IMAD.WIDE R18, R6, 0x4, R14 ;  /* 0x0000000406127825 */ /* 0x001fc600078e020e */
[----:B------:R-:W-:Y:S01]  /*1f70*/  LEA R24, R3, R22, 0x2 ;  /* 0x0000001603187211 */ /* 0x000fe200078e10ff */
[----:B------:R-:W-:-:S04]  /*1f80*/  IMAD R7, R6, 0x8, R7 ;  /* 0x0000000806077824 */ /* 0x000fc800078e0207 */
[----:B------:R-:W-:Y:S01]  /*1f90*/  IMAD R26, R3, 0x4, R24 ;  /* 0x00000004031a7824 */ /* 0x000fe200078e0218 */
[----:B-1----:R0:W-:Y:S04]  /*1fa0*/  STG.E.STRONG.SYS desc[UR14][R10.64], R9 ;  /* 0x000000090a007986 */ /* 0x0021e8000c11590e */
[----:B------:R1:W2:Y:S01]  /*1fb0*/  LDS R21, [R20] ;  /* 0x0000000014157984 */ /* 0x0002a20000000800 */
[----:B0-----:R-:W-:-:S04]  /*1fc0*/  IMAD.WIDE R10, R6, 0x4, R18 ;  /* 0x00000004060a7825 */ /* 0x001fc800078e0212 */
[C---:B-1----:R-:W-:Y:S01]  /*1fd0*/  IMAD R20, R3.reuse, 0x4, R26 ;  /* 0x0000000403147824 */ /* 0x042fe200078e021a */
[----:B--2---:R0:W-:Y:S04]  /*1fe0*/  STG.E.STRONG.SYS desc[UR14][R12.64], R21 ;  /* 0x000000150c007986 */ /* 0x0041e8000c11590e */
[----:B------:R1:W2:Y:S01]  /*1ff0*/  LDS R23, [R22] ;  /* 0x0000000016177984 */ /* 0x0002a20000000800 */
[C---:B0-----:R-:W-:Y:S01]  /*2000*/  IMAD.WIDE R12, R6.reuse, 0x4, R10 ;  /* 0x00000004060c7825 */ /* 0x041fe200078e020a */
[----:B-1----:R-:W-:Y:S02]  /*2010*/  LEA R22, R3, R20, 0x2 ;  /* 0x0000001403167211 */ /* 0x002fe400078e10ff */
[----:B--2---:R0:W-:Y:S04]  /*2020*/  STG.E.STRONG.SYS desc[UR14][R14.64], R23 ;  /* 0x000000170e007986 */ /* 0x0041e8000c11590e */
[----:B------:R1:W2:Y:S01]  /*2030*/  LDS R25, [R24] ;  /* 0x0000000018197984 */ /* 0x0002a20000000800 */
[----:B0-----:R-:W-:-:S04]  /*2040*/  IMAD.WIDE R14, R6, 0x4, R12 ;  /* 0x00000004060e7825 */ /* 0x001fc800078e020c */
[----:B-1----:R-:W-:Y:S01]  /*2050*/  IMAD R24, R3, 0x4, R22 ;  /* 0x0000000403187824 */ /* 0x002fe200078e0216 */
[----:B--2---:R0:W-:Y:S04]  /*2060*/  STG.E.STRONG.SYS desc[UR14][R18.64], R25 ;  /* 0x0000001912007986 */ /* 0x0041e8000c11590e */
[----:B------:R-:W1:Y:S01]  /*2070*/  LDS R9, [R26] ;  /* 0x000000001a097984 */ /* 0x000e620000000800 */
[----:B0-----:R-:W-:-:S03]  /*2080*/  IMAD.WIDE R18, R6, 0x4, R14 ;  /* 0x0000000406127825 */ /* 0x001fc600078e020e */
[----:B-1----:R-:W-:Y:S04]  /*2090*/  STG.E.STRONG.SYS desc[UR14][R10.64], R9 ;  /* 0x000000090a007986 */ /* 0x002fe8000c11590e */
[----:B------:R-:W0:Y:S04]  /*20a0*/  LDS R21, [R20] ;  /* 0x0000000014157984 */ /* 0x000e280000000800 */
[----:B0-----:R0:W-:Y:S04]  /*20b0*/  STG.E.STRONG.SYS desc[UR14][R12.64], R21 ;  /* 0x000000150c007986 */ /* 0x0011e8000c11590e */
[----:B------:R-:W1:Y:S01]  /*20c0*/  LDS R23, [R22] ;  /* 0x0000000016177984 */ /* 0x000e620000000800 */
[----:B0-----:R-:W-:-:S03]  /*20d0*/  IMAD.IADD R12, R8, 0x1, R3 ;  /* 0x00000001080c7824 */ /* 0x001fc600078e0203 */
[----:B-1----:R-:W-:Y:S04]  /*20e0*/  STG.E.STRONG.SYS desc[UR14][R14.64], R23 ;  /* 0x000000170e007986 */ /* 0x002fe8000c11590e */
[----:B------:R-:W0:Y:S04]  /*20f0*/  LDS R25, [R24] ;  /* 0x0000000018197984 */ /* 0x000e280000000800 */
[----:B0-----:R1:W-:Y:S01]  /*2100*/  STG.E.STRONG.SYS desc[UR14][R18.64], R25 ;  /* 0x0000001912007986 */ /* 0x0013e2000c11590e */
[----:B------:R-:W-:Y:S05]  /*2110*/  BRA.U UP4, `(.L_x_29) ;  /* 0xfffffffd04607547 */ /* 0x000fea000b83ffff */
.L_x_28:
[----:B------:R-:W-:Y:S05]  /*2120*/  BRA.U !UP5, `(.L_x_27) ;  /* 0x000000010de47547 */ /* 0x000fea000b800000 */
[----:B------:R-:W-:Y:S01]  /*2130*/  UISETP.NE.AND UP4, UPT, UR21, URZ, UPT ;  /* 0x000000ff1500728c */ /* 0x000fe2000bf85270 */
[----:B------:R-:W-:Y:S10]  /*2140*/  BRA.U !UP0, `(.L_x_30) ;  /* 0x0000000108647547 */ /* 0x000ff4000b800000 */
[----:B------:R-:W2:Y:S01]  /*2150*/  S2UR UR6, SR_CgaCtaId ;  /* 0x00000000000679c3 */ /* 0x000ea20000008800 */
[----:B------:R-:W-:Y:S01]  /*2160*/  UMOV UR5, 0x400 ;  /* 0x0000040000057882 */ /* 0x000fe20000000000 */
[----:B------:R-:W-:-:S06]  /*2170*/  IADD3 R6, PT, PT, R12, R3, RZ ;  /* 0x000000030c067210 */ /* 0x000fcc0007ffe0ff */
[----:B0--3--:R-:W0:Y:S08]  /*2180*/  LDC.64 R4, c[0x0][0x380] ;  /* 0x0000e000ff047b82 */ /* 0x009e300000000a00 */
[----:B------:R-:W3:Y:S01]  /*2190*/  LDC R23, c[0x0][0x3b0] ;  /* 0x0000ec00ff177b82 */ /* 0x000ee20000000800 */
[----:B--2---:R-:W-:-:S06]  /*21a0*/  ULEA UR5, UR6, UR5, 0x18 ;  /* 0x0000000506057291 */ /* 0x004fcc000f8ec0ff */
[----:B------:R-:W-:Y:S01]  /*21b0*/  LEA R10, R6, UR5, 0x2 ;  /* 0x00000005060a7c11 */ /* 0x000fe2000f8e10ff */
[----:B------:R-:W-:Y:S02]  /*21c0*/  IMAD R6, R3, 0x2, R6 ;  /* 0x0000000203067824 */ /* 0x000fe400078e0206 */
[----:B0-----:R-:W-:Y:S02]  /*21d0*/  IMAD.WIDE R4, R7, 0x4, R4 ;  /* 0x0000000407047825 */ /* 0x001fe400078e0204 */
[----:B------:R0:W2:Y:S02]  /*21e0*/  LDS R13, [R10] ;  /* 0x000000000a0d7984 */ /* 0x0000a40000000800 */
[----:B------:R-:W-:Y:S02]  /*21f0*/  IMAD R12, R3, 0x4, R10 ;  /* 0x00000004030c7824 */ /* 0x000fe400078e020a */
[----:B---3--:R-:W-:-:S04]  /*2200*/  IMAD.WIDE R8, R23, 0x4, R4 ;  /* 0x0000000417087825 */ /* 0x008fc800078e0204 */
[----:B------:R-:W-:Y:S02]  /*2210*/  IMAD R14, R3, 0x4, R12 ;  /* 0x00000004030e7824 */ /* 0x000fe400078e020c */
[----:B0-----:R-:W-:-:S03]  /*2220*/  IMAD.WIDE R10, R23, 0x4, R8 ;  /* 0x00000004170a7825 */ /* 0x001fc600078e0208 */
[----:B-1----:R-:W-:Y:S01]  /*2230*/  LEA R18, R3, R14, 0x2 ;  /* 0x0000000e03127211 */ /* 0x002fe200078e10ff */
[C---:B------:R-:W-:Y:S01]  /*2240*/  IMAD R7, R23.reuse, 0x4, R7 ;  /* 0x0000000417077824 */ /* 0x040fe200078e0207 */
[----:B--2---:R0:W-:Y:S04]  /*2250*/  STG.E.STRONG.SYS desc[UR14][R4.64], R13 ;  /* 0x0000000d04007986 */ /* 0x0041e8000c11590e */
[----:B------:R1:W2:Y:S01]  /*2260*/  LDS R15, [R12] ;  /* 0x000000000c0f7984 */ /* 0x0002a20000000800 */
[----:B0-----:R-:W-:Y:S01]  /*2270*/  IMAD.WIDE R4, R23, 0x4, R10 ;  /* 0x0000000417047825 */ /* 0x001fe200078e020a */
[----:B-1----:R-:W-:Y:S02]  /*2280*/  IADD3 R12, PT, PT, R6, R3, RZ ;  /* 0x00000003060c7210 */ /* 0x002fe40007ffe0ff */
[----:B--2---:R-:W-:Y:S04]  /*2290*/  STG.E.STRONG.SYS desc[UR14][R8.64], R15 ;  /* 0x0000000f08007986 */ /* 0x004fe8000c11590e */
[----:B------:R-:W0:Y:S04]  /*22a0*/  LDS R19, [R14] ;  /* 0x000000000e137984 */ /* 0x000e280000000800 */
[----:B0-----:R-:W-:Y:S04]  /*22b0*/  STG.E.STRONG.SYS desc[UR14][R10.64], R19 ;  /* 0x000000130a007986 */ /* 0x001fe8000c11590e */
[----:B------:R-:W0:Y:S04]  /*22c0*/  LDS R21, [R18] ;  /* 0x0000000012157984 */ /* 0x000e280000000800 */
[----:B0-----:R2:W-:Y:S02]  /*22d0*/  STG.E.STRONG.SYS desc[UR14][R4.64], R21 ;  /* 0x0000001504007986 */ /* 0x0015e4000c11590e */
.L_x_30:
[----:B------:R-:W-:Y:S05]  /*22e0*/  BRA.U !UP4, `(.L_x_27) ;  /* 0x000000010c747547 */ /* 0x000fea000b800000 */
[----:B------:R-:W-:Y:S02]  /*22f0*/  UISETP.NE.AND UP4, UPT, UR21, 0x1, UPT ;  /* 0x000000011500788c */ /* 0x000fe4000bf85270 */
[----:B------:R-:W-:-:S07]  /*2300*/  ULOP3.LUT UP5, URZ, UR11, 0x1, URZ, 0xc0, !UPT ;  /* 0x000000010bff7892 */ /* 0x000fce000f8ac0ff */
[----:B------:R-:W-:Y:S05]  /*2310*/  BRA.U !UP4, `(.L_x_31) ;  /* 0x000000010c407547 */ /* 0x000fea000b800000 */
[----:B------:R-:W4:Y:S01]  /*2320*/  S2UR UR6, SR_CgaCtaId ;  /* 0x00000000000679c3 */ /* 0x000f220000008800 */
[----:B------:R-:W-:Y:S01]  /*2330*/  UMOV UR5, 0x400 ;  /* 0x0000040000057882 */ /* 0x000fe20000000000 */
[----:B------:R-:W-:-:S06]  /*2340*/  IMAD.IADD R12, R12, 0x1, R3 ;  /* 0x000000010c0c7824 */ /* 0x000fcc00078e0203 */
[----:B0-23--:R-:W0:Y:S08]  /*2350*/  LDC.64 R4, c[0x0][0x380] ;  /* 0x0000e000ff047b82 */ /* 0x00de300000000a00 */
[----:B------:R-:W2:Y:S01]  /*2360*/  LDC R10, c[0x0][0x3b0] ;  /* 0x0000ec00ff0a7b82 */ /* 0x000ea20000000800 */
[----:B----4-:R-:W-:-:S06]  /*2370*/  ULEA UR5, UR6, UR5, 0x18 ;  /* 0x0000000506057291 */ /* 0x010fcc000f8ec0ff */
[C---:B------:R-:W-:Y:S01]  /*2380*/  LEA R6, R12.reuse, UR5, 0x2 ;  /* 0x000000050c067c11 */ /* 0x040fe2000f8e10ff */
[----:B0-----:R-:W-:Y:S01]  /*2390*/  IMAD.WIDE R4, R7, 0x4, R4 ;  /* 0x0000000407047825 */ /* 0x001fe200078e0204 */
[----:B------:R-:W-:-:S03]  /*23a0*/  IADD3 R12, PT, PT, R12, R3, RZ ;  /* 0x000000030c0c7210 */ /* 0x000fc60007ffe0ff */
[----:B------:R-:W0:Y:S01]  /*23b0*/  LDS R11, [R6] ;  /* 0x00000000060b7984 */ /* 0x000e220000000800 */
[----:B------:R-:W-:Y:S02]  /*23c0*/  IMAD R13, R3, 0x4, R6 ;  /* 0x00000004030d7824 */ /* 0x000fe400078e0206 */
[----:B--2---:R-:W-:-:S04]  /*23d0*/  IMAD.WIDE R8, R10, 0x4, R4 ;  /* 0x000000040a087825 */ /* 0x004fc800078e0204 */
[----:B------:R-:W-:Y:S01]  /*23e0*/  IMAD R7, R10, 0x2, R7 ;  /* 0x000000020a077824 */ /* 0x000fe200078e0207 */
[----:B0-----:R-:W-:Y:S04]  /*23f0*/  STG.E.STRONG.SYS desc[UR14][R4.64], R11 ;  /* 0x0000000b04007986 */ /* 0x001fe8000c11590e */
[----:B------:R-:W0:Y:S04]  /*2400*/  LDS R13, [R13] ;  /* 0x000000000d0d7984 */ /* 0x000e280000000800 */
[----:B0-----:R4:W-:Y:S02]  /*2410*/  STG.E.STRONG.SYS desc[UR14][R8.64], R13 ;  /* 0x0000000d08007986 */ /* 0x0019e4000c11590e */
.L_x_31:
[----:B------:R-:W-:Y:S05]  /*2420*/  BRA.U !UP5, `(.L_x_27) ;  /* 0x000000010d247547 */ /* 0x000fea000b800000 */
[----:B------:R-:W5:Y:S01]  /*2430*/  S2UR UR6, SR_CgaCtaId ;  /* 0x00000000000679c3 */ /* 0x000f620000008800 */
[----:B------:R-:W-:Y:S01]  /*2440*/  UMOV UR5, 0x400 ;  /* 0x0000040000057882 */ /* 0x000fe20000000000 */
[----:B0-2---:R-:W-:Y:S01]  /*2450*/  IMAD.IADD R4, R12, 0x1, R3 ;  /* 0x000000010c047824 */ /* 0x005fe200078e0203 */
[----:B-----5:R-:W-:-:S06]  /*2460*/  ULEA UR5, UR6, UR5, 0x18 ;  /* 0x0000000506057291 */ /* 0x020fcc000f8ec0ff */
[----:B------:R-:W-:Y:S02]  /*2470*/  LEA R6, R4, UR5, 0x2 ;  /* 0x0000000504067c11 */ /* 0x000fe4000f8e10ff */
[----:B---3--:R-:W0:Y:S03]  /*2480*/  LDC.64 R4, c[0x0][0x380] ;  /* 0x0000e000ff047b82 */ /* 0x008e260000000a00 */
[----:B----4-:R-:W2:Y:S01]  /*2490*/  LDS R9, [R6] ;  /* 0x0000000006097984 */ /* 0x010ea20000000800 */
[----:B0-----:R-:W-:-:S05]  /*24a0*/  IMAD.WIDE R4, R7, 0x4, R4 ;  /* 0x0000000407047825 */ /* 0x001fca00078e0204 */
[----:B--2---:R0:W-:Y:S02]  /*24b0*/  STG.E.STRONG.SYS desc[UR14][R4.64], R9 ;  /* 0x0000000904007986 */ /* 0x0041e4000c11590e */
.L_x_27:
[----:B------:R-:W-:Y:S05]  /*24c0*/  BSYNC.RECONVERGENT B0 ;  /* 0x0000000000007941 */ /* 0x000fea0003800200 */
.L_x_26:
[----:B------:R-:W5:Y:S01]  /*24d0*/  LDCU UR12, c[0x0][0x3a0] ;  /* 0x00007400ff0c77ac */ /* 0x000f620008000800 */
[----:B------:R-:W-:-:S04]  /*24e0*/  UIADD3 UR4, UPT, UPT, UR4, 0x1, URZ ;  /* 0x0000000104047890 */ /* 0x000fc8000fffe0ff */
[----:B------:R-:W-:Y:S02]  /*24f0*/  UISETP.NE.AND UP4, UPT, UR4, UR7, UPT ;  /* 0x000000070400728c */ /* 0x000fe4000bf85270 */
[----:B-----5:R-:W-:Y:S02]  /*2500*/  UIADD3 UR10, UPT, UPT, UR10, UR12, URZ ;  /* 0x0000000c0a0a7290 */ /* 0x020fe4000fffe0ff */
[----:B------:R-:W-:-:S05]  /*2510*/  UIADD3 UR17, UPT, UPT, UR17, -UR12, URZ ;  /* 0x8000000c11117290 */ /* 0x000fca000fffe0ff */
[----:B------:R-:W-:Y:S07]  /*2520*/  BRA.U UP4, `(.L_x_32) ;  /* 0xffffffe104107547 */ /* 0x000fee000b83ffff */
.L_x_2:
[----:B------:R-:W-:Y:S01]  /*2530*/  ISETP.NE.AND P0, PT, R0, RZ, PT ;  /* 0x000000ff0000720c */ /* 0x000fe20003f05270 */
[----:B------:R-:W-:-:S12]  /*2540*/  BSSY.RECONVERGENT B0, `(.L_x_33) ;  /* 0x0000009000007945 */ /* 0x000fd80003800200 */
[----:B------:R-:W-:Y:S05]  /*2550*/  @P0 BRA `(.L_x_34) ;  /* 0x00000000001c0947 */ /* 0x000fea0003800000 */
[----:B012---:R-:W-:Y:S01]  /*2560*/  MOV R4, UR8 ;  /* 0x0000000800047c02 */ /* 0x007fe20008000f00 */
[----:B---3--:R-:W-:-:S05]  /*2570*/  IMAD.U32 R5, RZ, RZ, UR9 ;  /* 0x00000009ff057e24 */ /* 0x008fca000f8e00ff */
[----:B------:R-:W2:Y:S01]  /*2580*/  LDG.E.STRONG.SYS R4, desc[UR14][R4.64+0x4] ;  /* 0x0000040e04047981 */ /* 0x000ea2000c1f5900 */
[----:B------:R-:W-:Y:S01]  /*2590*/  IMAD.U32 R6, RZ, RZ, UR8 ;  /* 0x00000008ff067e24 */ /* 0x000fe2000f8e00ff */
[----:B----4-:R-:W-:Y:S01]  /*25a0*/  MOV R7, UR9 ;  /* 0x0000000900077c02 */ /* 0x010fe20008000f00 */
[----:B--2---:R-:W-:-:S05]  /*25b0*/  VIADD R9, R4, 0x1 ;  /* 0x0000000104097836 */ /* 0x004fca0000000000 */
[----:B------:R0:W-:Y:S02]  /*25c0*/  STG.E.STRONG.SYS desc[UR14][R6.64+0x4], R9 ;  /* 0x0000040906007986 */ /* 0x0001e4000c11590e */
.L_x_34:
[----:B------:R-:W-:Y:S05]  /*25d0*/  BSYNC.RECONVERGENT B0 ;  /* 0x0000000000007941 */ /* 0x000fea0003800200 */
.L_x_33:
[----:B------:R-:W5:Y:S02]  /*25e0*/  LDCU UR4, c[0x0][0x3b8] ;  /* 0x00007700ff0477ac */ /* 0x000f640008000800 */
[----:B-----5:R-:W-:Y:S01]  /*25f0*/  IMAD.U32 R16, RZ, RZ, UR4 ;  /* 0x00000004ff107e24 */ /* 0x020fe2000f8e00ff */
[----:B------:R-:W-:Y:S04]  /*2600*/  BAR.SYNC.DEFER_BLOCKING 0x0 ;  /* 0x0000000000007b1d */ /* 0x000fe80000010000 */
[----:B------:R-:W-:-:S13]  /*2610*/  ISETP.GE.AND P0, PT, R16, 0x3, PT ;  /* 0x000000031000780c */ /* 0x000fda0003f06270 */
[----:B------:R-:W-:Y:S05]  /*2620*/  @!P0 BRA `(.L_x_35) ;  /* 0x0000001c00048947 */ /* 0x000fea0003800000 */
[----:B----4-:R-:W4:Y:S01]  /*2630*/  LDC R13, c[0x0][0x3cc] ;  /* 0x0000f300ff0d7b82 */ /* 0x010f220000000800 */
[----:B------:R-:W5:Y:S01]  /*2640*/  LDCU UR4, c[0x0][0x3a4] ;  /* 0x00007480ff0477ac */ /* 0x000f620008000800 */
[----:B0-23--:R-:W-:Y:S01]  /*2650*/  SHF.R.S32.HI R5, RZ, 0x1f, R0 ;  /* 0x0000001fff057819 */ /* 0x00dfe20000011400 */
[----:B------:R-:W0:Y:S03]  /*2660*/  LDCU UR5, c[0x0][0x3b0] ;  /* 0x00007600ff0577ac */ /* 0x000e260008000800 */
[----:B------:R-:W-:Y:S02]  /*2670*/  LEA.HI R5, R5, R0, RZ, 0x5 ;  /* 0x0000000005057211 */ /* 0x000fe400078f28ff */
[----:B-1----:R-:W1:Y:S01]  /*2680*/  LDC R22, c[0x0][0x3a8] ;  /* 0x0000ea00ff167b82 */ /* 0x002e620000000800 */
[----:B------:R-:W-:Y:S01]  /*2690*/  ULOP3.LUT UR13, UR12, 0x3, URZ, 0xc0, !UPT ;  /* 0x000000030c0d7892 */ /* 0x000fe2000f8ec0ff */
[----:B------:R-:W-:Y:S01]  /*26a0*/  SHF.R.S32.HI R2, RZ, 0x5, R5 ;  /* 0x00000005ff027819 */ /* 0x000fe20000011405 */
[----:B------:R-:W-:Y:S01]  /*26b0*/  UIADD3 UR10, UPT, UPT, UR10, 0x1, URZ ;  /* 0x000000010a0a7890 */ /* 0x000fe2000fffe0ff */
[----:B------:R-:W-:Y:S01]  /*26c0*/  LOP3.LUT R5, R5, 0xffffffe0, RZ, 0xc0, !PT ;  /* 0xffffffe005057812 */ /* 0x000fe200078ec0ff */
[----:B------:R-:W-:-:S03]  /*26d0*/  UMOV UR17, 0x2 ;  /* 0x0000000200117882 */ /* 0x000fc60000000000 */
[----:B------:R-:W2:Y:S01]  /*26e0*/  S2UR UR6, SR_CgaCtaId ;  /* 0x00000000000679c3 */ /* 0x000ea20000008800 */
[----:B------:R-:W-:Y:S01]  /*26f0*/  IMAD.IADD R5, R0, 0x1, -R5 ;  /* 0x0000000100057824 */ /* 0x000fe200078e0a05 */
[----:B0-----:R-:W-:Y:S01]  /*2700*/  UIADD3 UR5, UPT, UPT, UR5, -0x1, URZ ;  /* 0xffffffff05057890 */ /* 0x001fe2000fffe0ff */
[----:B----4-:R-:W0:Y:S01]  /*2710*/  I2F.U32.RP R8, R13 ;  /* 0x0000000d00087306 */ /* 0x010e220000209000 */
[----:B------:R-:W-:Y:S01]  /*2720*/  IMAD.IADD R4, R2, 0x1, R13 ;  /* 0x0000000102047824 */ /* 0x000fe200078e020d */
[----:B------:R-:W-:-:S04]  /*2730*/  ISETP.NE.U32.AND P2, PT, R13, RZ, PT ;  /* 0x000000ff0d00720c */ /* 0x000fc80003f45070 */
[C---:B-----5:R-:W-:Y:S02]  /*2740*/  ISETP.GE.AND P0, PT, R4.reuse, UR4, PT ;  /* 0x0000000404007c0c */ /* 0x060fe4000bf06270 */
[C---:B------:R-:W-:Y:S01]  /*2750*/  VIMNMX R9, PT, PT, R4.reuse, UR4, !PT ;  /* 0x0000000404097c48 */ /* 0x040fe2000ffe0100 */
[----:B------:R-:W-:Y:S01]  /*2760*/  UMOV UR4, 0x400 ;  /* 0x0000040000047882 */ /* 0x000fe20000000000 */
[----:B------:R-:W-:Y:S01]  /*2770*/  IADD3 R20, PT, PT, R4, R13, RZ ;  /* 0x0000000d04147210 */ /* 0x000fe20007ffe0ff */
[----:B0-----:R-:W0:Y:S01]  /*2780*/  MUFU.RCP R8, R8 ;  /* 0x0000000800087308 */ /* 0x001e220000001000 */
[----:B--2---:R-:W-:Y:S01]  /*2790*/  ULEA UR4, UR6, UR4, 0x18 ;  /* 0x0000000406047291 */ /* 0x004fe2000f8ec0ff */
[----:B0-----:R-:W-:Y:S02]  /*27a0*/  IADD3 R6, PT, PT, R8, 0xffffffe, RZ ;  /* 0x0ffffffe08067810 */ /* 0x001fe40007ffe0ff */
[----:B------:R-:W-:-:S04]  /*27b0*/  SEL R8, RZ, 0x1, P0 ;  /* 0x00000001ff087807 */ /* 0x000fc80000000000 */
[----:B------:R0:W2:Y:S02]  /*27c0*/  F2I.FTZ.U32.TRUNC.NTZ R7, R6 ;  /* 0x0000000600077305 */ /* 0x0000a4000021f000 */
[----:B0-----:R-:W-:Y:S02]  /*27d0*/  HFMA2 R6, -RZ, RZ, 0, 0 ;  /* 0x00000000ff067431 */ /* 0x001fe400000001ff */
[----:B--2---:R-:W-:-:S04]  /*27e0*/  IMAD.MOV R10, RZ, RZ, -R7 ;  /* 0x000000ffff0a7224 */ /* 0x004fc800078e0a07 */
[-C--:B------:R-:W-:Y:S02]  /*27f0*/  IMAD R11, R10, R13.reuse, RZ ;  /* 0x0000000d0a0b7224 */ /* 0x080fe400078e02ff */
[----:B------:R-:W-:Y:S02]  /*2800*/  IMAD R10, R3, R13, RZ ;  /* 0x0000000d030a7224 */ /* 0x000fe400078e02ff */
[----:B------:R-:W-:Y:S01]  /*2810*/  IMAD.HI.U32 R7, R7, R11, R6 ;  /* 0x0000000b07077227 */ /* 0x000fe200078e0006 */
[----:B------:R-:W-:-:S03]  /*2820*/  IADD3 R6, PT, PT, R9, -R4, -R8 ;  /* 0x8000000409067210 */ /* 0x000fc60007ffe808 */
[----:B------:R-:W-:Y:S02]  /*2830*/  IMAD R11, R13, UR5, RZ ;  /* 0x000000050d0b7c24 */ /* 0x000fe4000f8e02ff */
[----:B------:R-:W-:-:S04]  /*2840*/  IMAD.HI.U32 R7, R7, R6, RZ ;  /* 0x0000000607077227 */ /* 0x000fc800078e00ff */
[----:B------:R-:W-:-:S04]  /*2850*/  IMAD.MOV R9, RZ, RZ, -R7 ;  /* 0x000000ffff097224 */ /* 0x000fc800078e0a07 */
[----:B------:R-:W-:Y:S02]  /*2860*/  IMAD R6, R13, R9, R6 ;  /* 0x000000090d067224 */ /* 0x000fe400078e0206 */
[----:B------:R-:W-:-:S03]  /*2870*/  IMAD.IADD R9, R5, 0x1, R3 ;  /* 0x0000000105097824 */ /* 0x000fc600078e0203 */
[----:B------:R-:W-:Y:S01]  /*2880*/  ISETP.GE.U32.AND P0, PT, R6, R13, PT ;  /* 0x0000000d0600720c */ /* 0x000fe20003f06070 */
[----:B------:R-:W-:-:S04]  /*2890*/  IMAD R9, R2, R3, R9 ;  /* 0x0000000302097224 */ /* 0x000fc800078e0209 */
[C---:B------:R-:W-:Y:S01]  /*28a0*/  IMAD.IADD R23, R9.reuse, 0x1, R10 ;  /* 0x0000000109177824 */ /* 0x040fe200078e020a */
[----:B------:R-:W-:-:S07]  /*28b0*/  LEA R21, R9, UR4, 0x2 ;  /* 0x0000000409157c11 */ /* 0x000fce000f8e10ff */
[----:B------:R-:W-:Y:S01]  /*28c0*/  @P0 IMAD.IADD R6, R6, 0x1, -R13 ;  /* 0x0000000106060824 */ /* 0x000fe200078e0a0d */
[----:B------:R-:W-:-:S04]  /*28d0*/  @P0 IADD3 R7, PT, PT, R7, 0x1, RZ ;  /* 0x0000000107070810 */ /* 0x000fc80007ffe0ff */
[----:B------:R-:W-:-:S13]  /*28e0*/  ISETP.GE.U32.AND P1, PT, R6, R13, PT ;  /* 0x0000000d0600720c */ /* 0x000fda0003f26070 */
[----:B------:R-:W-:Y:S01]  /*28f0*/  @P1 VIADD R7, R7, 0x1 ;  /* 0x0000000107071836 */ /* 0x000fe20000000000 */
[----:B------:R-:W-:-:S04]  /*2900*/  @!P2 LOP3.LUT R7, RZ, R13, RZ, 0x33, !PT ;  /* 0x0000000dff07a212 */ /* 0x000fc800078e33ff */
[----:B------:R-:W-:Y:S01]  /*2910*/  IADD3 R6, PT, PT, R8, R7, RZ ;  /* 0x0000000708067210 */ /* 0x000fe20007ffe0ff */
[----:B-1----:R-:W-:Y:S02]  /*2920*/  IMAD.IADD R8, R3, 0x1, R22 ;  /* 0x0000000103087824 */ /* 0x002fe400078e0216 */
[-C--:B------:R-:W-:Y:S02]  /*2930*/  IMAD R7, R0, R3.reuse, RZ ;  /* 0x0000000300077224 */ /* 0x080fe400078e02ff */
[----:B------:R-:W-:Y:S01]  /*2940*/  IMAD R8, R2, R3, R8 ;  /* 0x0000000302087224 */ /* 0x000fe200078e0208 */
[----:B------:R-:W-:-:S05]  /*2950*/  LEA R3, R22, UR12, 0x1 ;  /* 0x0000000c16037c11 */ /* 0x000fca000f8e08ff */
[----:B------:R-:W-:-:S07]  /*2960*/  IMAD R22, R3, R22, R22 ;  /* 0x0000001603167224 */ /* 0x000fce00078e0216 */
.L_x_72:
[C---:B------:R-:W-:Y:S02]  /*2970*/  ISETP.NE.AND P1, PT, R0.reuse, RZ, PT ;  /* 0x000000ff0000720c */ /* 0x040fe40003f25270 */
[----:B------:R-:W-:-:S11]  /*2980*/  ISETP.GE.AND P2, PT, R0, R3, PT ;  /* 0x000000030000720c */ /* 0x000fd60003f46270 */
[----:B0-----:R-:W-:Y:S05]  /*2990*/  @P1 BRA `(.L_x_36) ;  /* 0x0000000000241947 */ /* 0x001fea0003800000 */
[----:B------:R-:W0:Y:S08]  /*29a0*/  LDC R15, c[0x0][0x3c0] ;  /* 0x0000f000ff0f7b82 */ /* 0x000e300000000800 */
[----:B------:R-:W0:Y:S02]  /*29b0*/  LDC R12, c[0x0][0x3b8] ;  /* 0x0000ee00ff0c7b82 */ /* 0x000e240000000800 */
[----:B0-----:R-:W-:-:S07]  /*29c0*/  VIADDMNMX R15, R15, UR17, R12, PT ;  /* 0x000000110f0f7c46 */ /* 0x001fce000b80010c */
.L_x_37:
[----:B------:R-:W-:Y:S01]  /*29d0*/  IMAD.U32 R12, RZ, RZ, UR8 ;  /* 0x00000008ff0c7e24 */ /* 0x000fe2000f8e00ff */
[----:B------:R-:W-:-:S05]  /*29e0*/  MOV R13, UR9 ;  /* 0x00000009000d7c02 */ /* 0x000fca0008000f00 */
[----:B------:R-:W2:Y:S01]  /*29f0*/  LDG.E.STRONG.SYS R12, desc[UR14][R12.64] ;  /* 0x0000000e0c0c7981 */ /* 0x000ea2000c1f5900 */
[----:B------:R-:W-:Y:S05]  /*2a00*/  YIELD ;  /* 0x0000000000007946 */ /* 0x000fea0003800000 */
[----:B--2---:R-:W-:-:S13]  /*2a10*/  ISETP.GE.AND P0, PT, R12, R15, PT ;  /* 0x0000000f0c00720c */ /* 0x004fda0003f06270 */
[----:B------:R-:W-:Y:S05]  /*2a20*/  @!P0 BRA `(.L_x_37) ;  /* 0xfffffffc00e88947 */ /* 0x000fea000383ffff */
.L_x_36:
[----:B------:R-:W-:Y:S05]  /*2a30*/  WARPSYNC.ALL ;  /* 0x0000000000007948 */ /* 0x000fea0003800000 */
[----:B------:R-:W0:Y:S01]  /*2a40*/  LDCU UR11, c[0x0][0x3a4] ;  /* 0x00007480ff0b77ac */ /* 0x000e220008000800 */
[----:B------:R-:W-:Y:S01]  /*2a50*/  BSSY.RECONVERGENT B0, `(.L_x_38) ;  /* 0x000000e000007945 */ /* 0x000fe20003800200 */
[----:B------:R-:W-:Y:S01]  /*2a60*/  UIADD3 UR18, UPT, UPT, UR5, UR10, URZ ;  /* 0x0000000a05127290 */ /* 0x000fe2000fffe0ff */
[----:B------:R-:W-:Y:S01]  /*2a70*/  BAR.SYNC.DEFER_BLOCKING 0x0 ;  /* 0x0000000000007b1d */ /* 0x000fe20000010000 */
[----:B0-----:R-:W-:-:S05]  /*2a80*/  ISETP.GE.AND P0, PT, R2, UR11, PT ;  /* 0x0000000b02007c0c */ /* 0x001fca000bf06270 */
[----:B------:R-:W-:Y:S08]  /*2a90*/  @P2 BRA `(.L_x_39) ;  /* 0x0000000000242947 */ /* 0x000ff00003800000 */
[----:B------:R-:W0:Y:S01]  /*2aa0*/  LDC.64 R12, c[0x0][0x380] ;  /* 0x0000e000ff0c7b82 */ /* 0x000e220000000a00 */
[----:B------:R-:W-:-:S04]  /*2ab0*/  VIADD R15, R0, UR10 ;  /* 0x0000000a000f7c36 */ /* 0x000fc80008000000 */
[----:B0-----:R-:W-:-:S06]  /*2ac0*/  IMAD.WIDE R12, R15, 0x4, R12 ;  /* 0x000000040f0c7825 */ /* 0x001fcc00078e020c */
[----:B------:R-:W2:Y:S01]  /*2ad0*/  LDG.E.STRONG.SYS R12, desc[UR14][R12.64] ;  /* 0x0000000e0c0c7981 */ /* 0x000ea2000c1f5900 */
[----:B------:R-:W0:Y:S01]  /*2ae0*/  S2UR UR6, SR_CgaCtaId ;  /* 0x00000000000679c3 */ /* 0x000e220000008800 */
[----:B------:R-:W-:Y:S02]  /*2af0*/  UMOV UR4, 0x400 ;  /* 0x0000040000047882 */ /* 0x000fe40000000000 */
[----:B0-----:R-:W-:-:S06]  /*2b00*/  ULEA UR4, UR6, UR4, 0x18 ;  /* 0x0000000406047291 */ /* 0x001fcc000f8ec0ff */
[----:B------:R-:W-:-:S05]  /*2b10*/  LEA R15, R0, UR4, 0x2 ;  /* 0x00000004000f7c11 */ /* 0x000fca000f8e10ff */
[----:B--2---:R0:W-:Y:S02]  /*2b20*/  STS [R15], R12 ;  /* 0x0000000c0f007388 */ /* 0x0041e40000000800 */
.L_x_39:
[----:B------:R-:W-:Y:S05]  /*2b30*/  BSYNC.RECONVERGENT B0 ;  /* 0x0000000000007941 */ /* 0x000fea0003800200 */
.L_x_38:
[----:B------:R-:W-:Y:S04]  /*2b40*/  BSSY.RECONVERGENT B0, `(.L_x_40) ;  /* 0x0000041000007945 */ /* 0x000fe80003800200 */
[----:B------:R-:W-:Y:S05]  /*2b50*/  @P0 BRA `(.L_x_41) ;  /* 0x0000000000fc0947 */ /* 0x000fea0003800000 */
[----:B0-----:R-:W-:Y:S01]  /*2b60*/  LOP3.LUT R15, R6, 0x3, RZ, 0xc0, !PT ;  /* 0x00000003060f7812 */ /* 0x001fe200078ec0ff */
[----:B------:R-:W-:Y:S01]  /*2b70*/  IMAD R12, R2, UR5, R5 ;  /* 0x00000005020c7c24 */ /* 0x000fe2000f8e0205 */
[----:B------:R-:W-:Y:S01]  /*2b80*/  BSSY.RECONVERGENT B1, `(.L_x_42) ;  /* 0x0000020000017945 */ /* 0x000fe20003800200 */
[----:B------:R-:W-:Y:S01]  /*2b90*/  MOV R17, R9 ;  /* 0x0000000900117202 */ /* 0x000fe20000000f00 */
[----:B------:R-:W-:Y:S01]  /*2ba0*/  IMAD.MOV.U32 R18, RZ, RZ, R2 ;  /* 0x000000ffff127224 */ /* 0x000fe200078e0002 */
[----:B------:R-:W-:Y:S01]  /*2bb0*/  ISETP.NE.AND P2, PT, R15, 0x3, PT ;  /* 0x000000030f00780c */ /* 0x000fe20003f45270 */
[----:B------:R-:W-:-:S12]  /*2bc0*/  VIADD R16, R12, UR18 ;  /* 0x000000120c107c36 */ /* 0x000fd80008000000 */
[----:B------:R-:W-:Y:S05]  /*2bd0*/  @!P2 BRA `(.L_x_43) ;  /* 0x000000000068a947 */ /* 0x000fea0003800000 */
[----:B------:R-:W0:Y:S02]  /*2be0*/  LDC.64 R12, c[0x0][0x380] ;  /* 0x0000e000ff0c7b82 */ /* 0x000e240000000a00 */
[----:B0-----:R-:W-:-:S05]  /*2bf0*/  IMAD.WIDE R12, R16, 0x4, R12 ;  /* 0x00000004100c7825 */ /* 0x001fca00078e020c */
[----:B------:R-:W2:Y:S01]  /*2c00*/  LDG.E.STRONG.SYS R14, desc[UR14][R12.64] ;  /* 0x0000000e0c0e7981 */ /* 0x000ea2000c1f5900 */
[----:B------:R-:W-:Y:S01]  /*2c10*/  ISETP.NE.AND P2, PT, R15, RZ, PT ;  /* 0x000000ff0f00720c */ /* 0x000fe20003f45270 */
[----:B------:R-:W-:Y:S01]  /*2c20*/  IMAD.IADD R16, R11, 0x1, R16 ;  /* 0x000000010b107824 */ /* 0x000fe200078e0210 */
[----:B------:R-:W-:Y:S01]  /*2c30*/  MOV R17, R23 ;  /* 0x0000001700117202 */ /* 0x000fe20000000f00 */
[----:B------:R-:W-:Y:S01]  /*2c40*/  IMAD.MOV.U32 R18, RZ, RZ, R4 ;  /* 0x000000ffff127224 */ /* 0x000fe200078e0004 */
[----:B--2---:R0:W-:Y:S09]  /*2c50*/  STS [R21], R14 ;  /* 0x0000000e15007388 */ /* 0x0041f20000000800 */
[----:B------:R-:W-:Y:S05]  /*2c60*/  @!P2 BRA `(.L_x_43) ;  /* 0x000000000044a947 */ /* 0x000fea0003800000 */
[----:B------:R-:W-:-:S05]  /*2c70*/  IMAD.WIDE R12, R11, 0x4, R12 ;  /* 0x000000040b0c7825 */ /* 0x000fca00078e020c */
[----:B0-----:R-:W2:Y:S01]  /*2c80*/  LDG.E.STRONG.SYS R14, desc[UR14][R12.64] ;  /* 0x0000000e0c0e7981 */ /* 0x001ea2000c1f5900 */
[C---:B------:R-:W-:Y:S01]  /*2c90*/  IMAD R19, R10.reuse, 0x4, R21 ;  /* 0x000000040a137824 */ /* 0x040fe200078e0215 */
[----:B------:R-:W-:Y:S01]  /*2ca0*/  ISETP.NE.AND P2, PT, R15, 0x1, PT ;  /* 0x000000010f00780c */ /* 0x000fe20003f45270 */
[----:B------:R-:W-:Y:S01]  /*2cb0*/  IMAD.IADD R16, R11, 0x1, R16 ;  /* 0x000000010b107824 */ /* 0x000fe200078e0210 */
[----:B------:R-:W-:Y:S01]  /*2cc0*/  IADD3 R17, PT, PT, R10, R23, RZ ;  /* 0x000000170a117210 */ /* 0x000fe20007ffe0ff */
[----:B------:R-:W-:Y:S01]  /*2cd0*/  IMAD.MOV.U32 R18, RZ, RZ, R20 ;  /* 0x000000ffff127224 */ /* 0x000fe200078e0014 */
[----:B--2---:R1:W-:Y:S09]  /*2ce0*/  STS [R19], R14 ;  /* 0x0000000e13007388 */ /* 0x0043f20000000800 */
[----:B------:R-:W-:Y:S05]  /*2cf0*/  @!P2 BRA `(.L_x_43) ;  /* 0x000000000020a947 */ /* 0x000fea0003800000 */
[C---:B------:R-:W-:Y:S01]  /*2d00*/  IMAD.WIDE R12, R11.reuse, 0x4, R12 ;  /* 0x000000040b0c7825 */ /* 0x040fe200078e020c */
[C---:B------:R-:W-:Y:S01]  /*2d10*/  LEA R15, R10.reuse, R19, 0x2 ;  /* 0x000000130a0f7211 */ /* 0x040fe200078e10ff */
[----:B------:R-:W0:Y:S04]  /*2d20*/  LDCU UR4, c[0x0][0x3cc] ;  /* 0x00007980ff0477ac */ /* 0x000e280008000800 */
[----:B------:R-:W2:Y:S01]  /*2d30*/  LDG.E.STRONG.SYS R12, desc[UR14][R12.64] ;  /* 0x0000000e0c0c7981 */ /* 0x000ea2000c1f5900 */
[----:B------:R-:W-:Y:S02]  /*2d40*/  IMAD.IADD R17, R10, 0x1, R17 ;  /* 0x000000010a117824 */ /* 0x000fe400078e0211 */
[----:B------:R-:W-:Y:S01]  /*2d50*/  IMAD.IADD R16, R11, 0x1, R16 ;  /* 0x000000010b107824 */ /* 0x000fe200078e0210 */
[----:B0-----:R-:W-:Y:S01]  /*2d60*/  IADD3 R18, PT, PT, R20, UR4, RZ ;  /* 0x0000000414127c10 */ /* 0x001fe2000fffe0ff */
[----:B--2---:R2:W-:Y:S06]  /*2d70*/  STS [R15], R12 ;  /* 0x0000000c0f007388 */ /* 0x0045ec0000000800 */
.L_x_43:
[----:B------:R-:W-:Y:S05]  /*2d80*/  BSYNC.RECONVERGENT B1 ;  /* 0x0000000000017941 */ /* 0x000fea0003800200 */
.L_x_42:
[----:B------:R-:W-:-:S13]  /*2d90*/  ISETP.GE.U32.AND P2, PT, R6, 0x3, PT ;  /* 0x000000030600780c */ /* 0x000fda0003f46070 */
[----:B------:R-:W-:Y:S05]  /*2da0*/  @!P2 BRA `(.L_x_41) ;  /* 0x000000000068a947 */ /* 0x000fea0003800000 */
[----:B------:R-:W3:Y:S01]  /*2db0*/  S2R R13, SR_CgaCtaId ;  /* 0x00000000000d7919 */ /* 0x000ee20000008800 */
[----:B------:R-:W-:-:S04]  /*2dc0*/  MOV R28, 0x400 ;  /* 0x00000400001c7802 */ /* 0x000fc80000000f00 */
[----:B---3--:R-:W-:-:S07]  /*2dd0*/  LEA R28, R13, R28, 0x18 ;  /* 0x0000001c0d1c7211 */ /* 0x008fce00078ec0ff */
.L_x_44:
[----:B--23--:R-:W2:Y:S02]  /*2de0*/  LDC.64 R12, c[0x0][0x380] ;  /* 0x0000e000ff0c7b82 */ /* 0x00cea40000000a00 */
[----:B--2---:R-:W-:-:S05]  /*2df0*/  IMAD.WIDE R26, R16, 0x4, R12 ;  /* 0x00000004101a7825 */ /* 0x004fca00078e020c */
[----:B-1----:R-:W2:Y:S01]  /*2e00*/  LDG.E.STRONG.SYS R19, desc[UR14][R26.64] ;  /* 0x0000000e1a137981 */ /* 0x002ea2000c1f5900 */
[----:B------:R-:W-:Y:S02]  /*2e10*/  IMAD R29, R17, 0x4, R28 ;  /* 0x00000004111d7824 */ /* 0x000fe400078e021c */
[----:B------:R-:W-:-:S03]  /*2e20*/  IMAD.WIDE R24, R11, 0x4, R26 ;  /* 0x000000040b187825 */ /* 0x000fc600078e021a */
[----:B--2---:R1:W-:Y:S04]  /*2e30*/  STS [R29], R19 ;  /* 0x000000131d007388 */ /* 0x0043e80000000800 */
[----:B------:R-:W2:Y:S01]  /*2e40*/  LDG.E.STRONG.SYS R26, desc[UR14][R24.64] ;  /* 0x0000000e181a7981 */ /* 0x000ea2000c1f5900 */
[----:B------:R-:W-:Y:S02]  /*2e50*/  IMAD R27, R10, 0x4, R29 ;  /* 0x000000040a1b7824 */ /* 0x000fe400078e021d */
[----:B0-----:R-:W-:-:S03]  /*2e60*/  IMAD.WIDE R14, R11, 0x4, R24 ;  /* 0x000000040b0e7825 */ /* 0x001fc600078e0218 */
[----:B--2---:R3:W-:Y:S04]  /*2e70*/  STS [R27], R26 ;  /* 0x0000001a1b007388 */ /* 0x0047e80000000800 */
[----:B------:R-:W2:Y:S01]  /*2e80*/  LDG.E.STRONG.SYS R24, desc[UR14][R14.64] ;  /* 0x0000000e0e187981 */ /* 0x000ea2000c1f5900 */
[----:B------:R-:W-:Y:S01]  /*2e90*/  LEA R25, R10, R27, 0x2 ;  /* 0x0000001b0a197211 */ /* 0x000fe200078e10ff */
[----:B------:R-:W-:-:S04]  /*2ea0*/  IMAD.WIDE R12, R11, 0x4, R14 ;  /* 0x000000040b0c7825 */ /* 0x000fc800078e020e */
[----:B--2---:R3:W-:Y:S04]  /*2eb0*/  STS [R25], R24 ;  /* 0x0000001819007388 */ /* 0x0047e80000000800 */
[----:B------:R0:W2:Y:S01]  /*2ec0*/  LDG.E.STRONG.SYS R12, desc[UR14][R12.64] ;  /* 0x0000000e0c0c7981 */ /* 0x0000a2000c1f5900 */
[C---:B-1----:R-:W-:Y:S01]  /*2ed0*/  IMAD R19, R10.reuse, 0x4, R25 ;  /* 0x000000040a137824 */ /* 0x042fe200078e0219 */
[----:B------:R-:W-:Y:S01]  /*2ee0*/  LEA R17, R10, R17, 0x2 ;  /* 0x000000110a117211 */ /* 0x000fe200078e10ff */
[----:B------:R-:W-:Y:S01]  /*2ef0*/  IMAD R16, R11, 0x4, R16 ;  /* 0x000000040b107824 */ /* 0x000fe200078e0210 */
[----:B0-----:R-:W0:Y:S02]  /*2f00*/  LDC R13, c[0x0][0x3cc] ;  /* 0x0000f300ff0d7b82 */ /* 0x001e240000000800 */
[----:B0-----:R-:W-:-:S05]  /*2f10*/  IMAD R18, R13, 0x4, R18 ;  /* 0x000000040d127824 */ /* 0x001fca00078e0212 */
[----:B------:R-:W-:Y:S01]  /*2f20*/  ISETP.GE.AND P2, PT, R18, UR11, PT ;  /* 0x0000000b12007c0c */ /* 0x000fe2000bf46270 */
[----:B--2---:R3:W-:-:S12]  /*2f30*/  STS [R19], R12 ;  /* 0x0000000c13007388 */ /* 0x0047d80000000800 */
[----:B------:R-:W-:Y:S05]  /*2f40*/  @!P2 BRA `(.L_x_44) ;  /* 0xfffffffc00a4a947 */ /* 0x000fea000383ffff */
.L_x_41:
[----:B------:R-:W-:Y:S05]  /*2f50*/  BSYNC.RECONVERGENT B0 ;  /* 0x0000000000007941 */ /* 0x000fea0003800200 */
.L_x_40:
[----:B------:R-:W4:Y:S02]  /*2f60*/  LDCU UR6, c[0x0][0x3a0] ;  /* 0x00007400ff0677ac */ /* 0x000f240008000800 */
[----:B----4-:R-:W-:Y:S01]  /*2f70*/  UISETP.GE.AND UP0, UPT, UR6, 0x1, UPT ;  /* 0x000000010600788c */ /* 0x010fe2000bf06270 */
[----:B------:R-:W-:Y:S08]  /*2f80*/  BAR.SYNC.DEFER_BLOCKING 0x0 ;  /* 0x0000000000007b1d */ /* 0x000ff00000010000 */
[----:B------:R-:W-:Y:S05]  /*2f90*/  BRA.U !UP0, `(.L_x_45) ;  /* 0x0000000908e87547 */ /* 0x000fea000b800000 */
[----:B------:R-:W-:Y:S01]  /*2fa0*/  UIADD3 UR4, UPT, UPT, UR6, -0x1, URZ ;  /* 0xffffffff06047890 */ /* 0x000fe2000fffe0ff */
[----:B0-23--:R-:W-:-:S03]  /*2fb0*/  IMAD.MOV.U32 R12, RZ, RZ, R22 ;  /* 0x000000ffff0c7224 */ /* 0x00dfc600078e0016 */
[----:B------:R-:W-:-:S09]  /*2fc0*/  UISETP.GE.U32.AND UP0, UPT, UR4, 0x3, UPT ;  /* 0x000000030400788c */ /* 0x000fd2000bf06070 */
[----:B------:R-:W-:Y:S05]  /*2fd0*/  BRA.U !UP0, `(.L_x_46) ;  /* 0x00000005089c7547 */ /* 0x000fea000b800000 */
[----:B------:R-:W-:Y:S01]  /*2fe0*/  ISETP.GE.AND P2, PT, R0, UR11, PT ;  /* 0x0000000b00007c0c */ /* 0x000fe2000bf46270 */
[----:B------:R-:W-:Y:S01]  /*2ff0*/  ULOP3.LUT UR6, UR6, 0x7ffffffc, URZ, 0xc0, !UPT ;  /* 0x7ffffffc06067892 */ /* 0x000fe2000f8ec0ff */
[----:B------:R-:W-:Y:S01]  /*3000*/  MOV R12, R22 ;  /* 0x00000016000c7202 */ /* 0x000fe20000000f00 */
[----:B------:R-:W-:-:S10]  /*3010*/  UMOV UR4, URZ ;  /* 0x000000ff00047c82 */ /* 0x000fd40008000000 */
.L_x_55:
[----:B------:R-:W-:Y:S04]  /*3020*/  BSSY.RECONVERGENT B0, `(.L_x_47) ;  /* 0x0000016000007945 */ /* 0x000fe80003800200 */
[----:B0-234-:R-:W-:Y:S05]  /*3030*/  @P2 BRA `(.L_x_48) ;  /* 0x0000000000502947 */ /* 0x01dfea0003800000 */
[----:B------:R-:W0:Y:S01]  /*3040*/  S2UR UR12, SR_CgaCtaId ;  /* 0x00000000000c79c3 */ /* 0x000e220000008800 */
[----:B------:R-:W-:Y:S01]  /*3050*/  UMOV UR11, 0x400 ;  /* 0x00000400000b7882 */ /* 0x000fe20000000000 */
[----:B-1----:R-:W-:Y:S02]  /*3060*/  IMAD.IADD R14, R7, 0x1, R12 ;  /* 0x00000001070e7824 */ /* 0x002fe400078e020c */
[----:B------:R-:W-:Y:S02]  /*3070*/  VIADD R12, R12, 0x1 ;  /* 0x000000010c0c7836 */ /* 0x000fe40000000000 */
[----:B------:R-:W-:Y:S01]  /*3080*/  IMAD.IADD R13, R14, 0x1, -R3 ;  /* 0x000000010e0d7824 */ /* 0x000fe200078e0a03 */
[----:B0-----:R-:W-:-:S06]  /*3090*/  ULEA UR11, UR12, UR11, 0x18 ;  /* 0x0000000b0c0b7291 */ /* 0x001fcc000f8ec0ff */
[----:B------:R-:W-:Y:S02]  /*30a0*/  LEA R14, R14, UR11, 0x2 ;  /* 0x0000000b0e0e7c11 */ /* 0x000fe4000f8e10ff */
[----:B------:R-:W-:Y:S02]  /*30b0*/  LEA R15, R13, UR11, 0x2 ;  /* 0x0000000b0d0f7c11 */ /* 0x000fe4000f8e10ff */
[----:B------:R-:W-:Y:S01]  /*30c0*/  LEA R19, R3, R14, 0x2 ;  /* 0x0000000e03137211 */ /* 0x000fe200078e10ff */
[----:B------:R-:W-:Y:S04]  /*30d0*/  LDS R13, [R14+-0x4] ;  /* 0xfffffc000e0d7984 */ /* 0x000fe80000000800 */
[----:B------:R-:W-:Y:S04]  /*30e0*/  LDS R16, [R15] ;  /* 0x000000000f107984 */ /* 0x000fe80000000800 */
[----:B------:R-:W0:Y:S04]  /*30f0*/  LDS R17, [R14] ;  /* 0x000000000e117984 */ /* 0x000e280000000800 */
        /* <DEDUP_REMOVED lines=8> */
.L_x_48:
[----:B------:R-:W-:Y:S05]  /*3180*/  BSYNC.RECONVERGENT B0 ;  /* 0x0000000000007941 */ /* 0x000fea0003800200 */
.L_x_47:
[----:B------:R-:W-:Y:S06]  /*3190*/  BAR.SYNC.DEFER_BLOCKING 0x0 ;  /* 0x0000000000007b1d */ /* 0x000fec0000010000 */
[----:B------:R-:W-:Y:S04]  /*31a0*/  BSSY.RECONVERGENT B0, `(.L_x_49) ;  /* 0x0000016000007945 */ /* 0x000fe80003800200 */
[----:B------:R-:W-:Y:S05]  /*31b0*/  @P2 BRA `(.L_x_50) ;  /* 0x0000000000502947 */ /* 0x000fea0003800000 */
[----:B------:R-:W2:Y:S01]  /*31c0*/  S2UR UR12, SR_CgaCtaId ;  /* 0x00000000000c79c3 */ /* 0x000ea20000008800 */
[----:B------:R-:W-:Y:S01]  /*31d0*/  UMOV UR11, 0x400 ;  /* 0x00000400000b7882 */ /* 0x000fe20000000000 */
[----:B01----:R-:W-:Y:S02]  /*31e0*/  IMAD.IADD R14, R7, 0x1, R12 ;  /* 0x00000001070e7824 */ /* 0x003fe400078e020c */
[----:B------:R-:W-:-:S03]  /*31f0*/  VIADD R12, R12, 0x1 ;  /* 0x000000010c0c7836 */ /* 0x000fc60000000000 */
[----:B------:R-:W-:Y:S01]  /*3200*/  IADD3 R13, PT, PT, R14, -R3, RZ ;  /* 0x800000030e0d7210 */ /* 0x000fe20007ffe0ff */
[----:B--2---:R-:W-:-:S06]  /*3210*/  ULEA UR11, UR12, UR11, 0x18 ;  /* 0x0000000b0c0b7291 */ /* 0x004fcc000f8ec0ff */
[----:B------:R-:W-:Y:S02]  /*3220*/  LEA R14, R14, UR11, 0x2 ;  /* 0x0000000b0e0e7c11 */ /* 0x000fe4000f8e10ff */
[----:B------:R-:W-:-:S03]  /*3230*/  LEA R19, R13, UR11, 0x2 ;  /* 0x0000000b0d137c11 */ /* 0x000fc6000f8e10ff */
[----:B------:R-:W-:Y:S01]  /*3240*/  LDS R13, [R14+-0x4] ;  /* 0xfffffc000e0d7984 */ /* 0x000fe20000000800 */
[----:B------:R-:W-:-:S03]  /*3250*/  IMAD R17, R3, 0x4, R14 ;  /* 0x0000000403117824 */ /* 0x000fc600078e020e */
        /* <DEDUP_REMOVED lines=10> */
.L_x_50:
[----:B------:R-:W-:Y:S05]  /*3300*/  BSYNC.RECONVERGENT B0 ;  /* 0x0000000000007941 */ /* 0x000fea0003800200 */
.L_x_49:
[----:B------:R-:W-:Y:S06]  /*3310*/  BAR.SYNC.DEFER_BLOCKING 0x0 ;  /* 0x0000000000007b1d */ /* 0x000fec0000010000 */
[----:B------:R-:W-:Y:S04]  /*3320*/  BSSY.RECONVERGENT B0, `(.L_x_51) ;  /* 0x0000016000007945 */ /* 0x000fe80003800200 */
[----:B------:R-:W-:Y:S05]  /*3330*/  @P2 BRA `(.L_x_52) ;  /* 0x0000000000502947 */ /* 0x000fea0003800000 */
[----:B------:R-:W3:Y:S01]  /*3340*/  S2UR UR12, SR_CgaCtaId ;  /* 0x00000000000c79c3 */ /* 0x000ee20000008800 */
[----:B012---:R-:W-:Y:S01]  /*3350*/  IADD3 R14, PT, PT, R7, R12, RZ ;  /* 0x0000000c070e7210 */ /* 0x007fe20007ffe0ff */
[----:B------:R-:W-:Y:S01]  /*3360*/  UMOV UR11, 0x400 ;  /* 0x00000400000b7882 */ /* 0x000fe20000000000 */
[----:B------:R-:W-:-:S03]  /*3370*/  IADD3 R12, PT, PT, R12, 0x1, RZ ;  /* 0x000000010c0c7810 */ /* 0x000fc60007ffe0ff */
[----:B------:R-:W-:Y:S01]  /*3380*/  IMAD.IADD R13, R14, 0x1, -R3 ;  /* 0x000000010e0d7824 */ /* 0x000fe200078e0a03 */
[----:B---3--:R-:W-:-:S06]  /*3390*/  ULEA UR11, UR12, UR11, 0x18 ;  /* 0x0000000b0c0b7291 */ /* 0x008fcc000f8ec0ff */
        /* <DEDUP_REMOVED lines=14> */
.L_x_52:
[----:B------:R-:W-:Y:S05]  /*3480*/  BSYNC.RECONVERGENT B0 ;  /* 0x0000000000007941 */ /* 0x000fea0003800200 */
.L_x_51:
[----:B------:R-:W-:Y:S06]  /*3490*/  BAR.SYNC.DEFER_BLOCKING 0x0 ;  /* 0x0000000000007b1d */ /* 0x000fec0000010000 */
[----:B------:R-:W-:Y:S04]  /*34a0*/  BSSY.RECONVERGENT B0, `(.L_x_53) ;  /* 0x0000016000007945 */ /* 0x000fe80003800200 */
[----:B------:R-:W-:Y:S05]  /*34b0*/  @P2 BRA `(.L_x_54) ;  /* 0x0000000000502947 */ /* 0x000fea0003800000 */
[----:B------:R-:W4:Y:S01]  /*34c0*/  S2UR UR12, SR_CgaCtaId ;  /* 0x00000000000c79c3 */ /* 0x000f220000008800 */
[----:B------:R-:W-:Y:S01]  /*34d0*/  UMOV UR11, 0x400 ;  /* 0x00000400000b7882 */ /* 0x000fe20000000000 */
[----:B0123--:R-:W-:Y:S02]  /*34e0*/  IMAD.IADD R14, R7, 0x1, R12 ;  /* 0x00000001070e7824 */ /* 0x00ffe400078e020c */
[----:B------:R-:W-:Y:S02]  /*34f0*/  VIADD R12, R12, 0x1 ;  /* 0x000000010c0c7836 */ /* 0x000fe40000000000 */
[----:B------:R-:W-:Y:S01]  /*3500*/  IMAD.IADD R13, R14, 0x1, -R3 ;  /* 0x000000010e0d7824 */ /* 0x000fe200078e0a03 */
[----:B----4-:R-:W-:-:S06]  /*3510*/  ULEA UR11, UR12, UR11, 0x18 ;  /* 0x0000000b0c0b7291 */ /* 0x010fcc000f8ec0ff */
        /* <DEDUP_REMOVED lines=14> */
.L_x_54:
[----:B------:R-:W-:Y:S05]  /*3600*/  BSYNC.RECONVERGENT B0 ;  /* 0x0000000000007941 */ /* 0x000fea0003800200 */
.L_x_53:
[----:B------:R-:W-:Y:S01]  /*3610*/  BAR.SYNC.DEFER_BLOCKING 0x0 ;  /* 0x0000000000007b1d */ /* 0x000fe20000010000 */
[----:B------:R-:W-:-:S04]  /*3620*/  UIADD3 UR4, UPT, UPT, UR4, 0x4, URZ ;  /* 0x0000000404047890 */ /* 0x000fc8000fffe0ff */
[----:B------:R-:W-:-:S09]  /*3630*/  UISETP.NE.AND UP0, UPT, UR4, UR6, UPT ;  /* 0x000000060400728c */ /* 0x000fd2000bf05270 */
[----:B------:R-:W-:Y:S05]  /*3640*/  BRA.U UP0, `(.L_x_55) ;  /* 0xfffffff900747547 */ /* 0x000fea000b83ffff */
.L_x_46:
[----:B------:R-:W-:-:S09]  /*3650*/  UISETP.NE.AND UP0, UPT, UR13, URZ, UPT ;  /* 0x000000ff0d00728c */ /* 0x000fd2000bf05270 */
[----:B------:R-:W-:Y:S05]  /*3660*/  BRA.U !UP0, `(.L_x_45) ;  /* 0x0000000508347547 */ /* 0x000fea000b800000 */
[----:B------:R-:W5:Y:S01]  /*3670*/  LDCU UR4, c[0x0][0x3a4] ;  /* 0x00007480ff0477ac */ /* 0x000f620008000800 */
[----:B------:R-:W-:Y:S01]  /*3680*/  BSSY.RECONVERGENT B0, `(.L_x_56) ;  /* 0x0000017000007945 */ /* 0x000fe20003800200 */
[----:B-----5:R-:W-:-:S13]  /*3690*/  ISETP.GE.AND P2, PT, R0, UR4, PT ;  /* 0x0000000400007c0c */ /* 0x020fda000bf46270 */
[----:B------:R-:W-:Y:S05]  /*36a0*/  @P2 BRA `(.L_x_57) ;  /* 0x0000000000502947 */ /* 0x000fea0003800000 */
[----:B------:R-:W5:Y:S01]  /*36b0*/  S2UR UR6, SR_CgaCtaId ;  /* 0x00000000000679c3 */ /* 0x000f620000008800 */
[----:B------:R-:W-:Y:S01]  /*36c0*/  UMOV UR4, 0x400 ;  /* 0x0000040000047882 */ /* 0x000fe20000000000 */
[----:B01234-:R-:W-:Y:S02]  /*36d0*/  IMAD.IADD R14, R7, 0x1, R12 ;  /* 0x00000001070e7824 */ /* 0x01ffe400078e020c */
[----:B------:R-:W-:-:S03]  /*36e0*/  VIADD R12, R12, 0x1 ;  /* 0x000000010c0c7836 */ /* 0x000fc60000000000 */
[----:B------:R-:W-:Y:S01]  /*36f0*/  IADD3 R13, PT, PT, R14, -R3, RZ ;  /* 0x800000030e0d7210 */ /* 0x000fe20007ffe0ff */
[----:B-----5:R-:W-:-:S06]  /*3700*/  ULEA UR4, UR6, UR4, 0x18 ;  /* 0x0000000406047291 */ /* 0x020fcc000f8ec0ff */
        /* <DEDUP_REMOVED lines=14> */
.L_x_57:
[----:B------:R-:W-:Y:S05]  /*37f0*/  BSYNC.RECONVERGENT B0 ;  /* 0x0000000000007941 */ /* 0x000fea0003800200 */
.L_x_56:
[----:B------:R-:W-:Y:S01]  /*3800*/  BAR.SYNC.DEFER_BLOCKING 0x0 ;  /* 0x0000000000007b1d */ /* 0x000fe20000010000 */
[----:B------:R-:W-:-:S09]  /*3810*/  UISETP.NE.AND UP0, UPT, UR13, 0x1, UPT ;  /* 0x000000010d00788c */ /* 0x000fd2000bf05270 */
[----:B------:R-:W-:Y:S05]  /*3820*/  BRA.U !UP0, `(.L_x_45) ;  /* 0x0000000108c47547 */ /* 0x000fea000b800000 */
[----:B------:R-:W-:Y:S04]  /*3830*/  BSSY.RECONVERGENT B0, `(.L_x_58) ;  /* 0x0000016000007945 */ /* 0x000fe80003800200 */
[----:B------:R-:W-:Y:S05]  /*3840*/  @P2 BRA `(.L_x_59) ;  /* 0x0000000000502947 */ /* 0x000fea0003800000 */
[----:B------:R-:W5:Y:S01]  /*3850*/  S2UR UR6, SR_CgaCtaId ;  /* 0x00000000000679c3 */ /* 0x000f620000008800 */
[----:B01234-:R-:W-:Y:S01]  /*3860*/  IADD3 R14, PT, PT, R7, R12, RZ ;  /* 0x0000000c070e7210 */ /* 0x01ffe20007ffe0ff */
[----:B------:R-:W-:Y:S01]  /*3870*/  UMOV UR4, 0x400 ;  /* 0x0000040000047882 */ /* 0x000fe20000000000 */
[----:B------:R-:W-:-:S03]  /*3880*/  IADD3 R12, PT, PT, R12, 0x1, RZ ;  /* 0x000000010c0c7810 */ /* 0x000fc60007ffe0ff */
[----:B------:R-:W-:Y:S01]  /*3890*/  IMAD.IADD R13, R14, 0x1, -R3 ;  /* 0x000000010e0d7824 */ /* 0x000fe200078e0a03 */
        /* <DEDUP_REMOVED lines=15> */
.L_x_59:
[----:B------:R-:W-:Y:S05]  /*3990*/  BSYNC.RECONVERGENT B0 ;  /* 0x0000000000007941 */ /* 0x000fea0003800200 */
.L_x_58:
[----:B------:R-:W-:Y:S01]  /*39a0*/  BAR.SYNC.DEFER_BLOCKING 0x0 ;  /* 0x0000000000007b1d */ /* 0x000fe20000010000 */
[----:B------:R-:W-:-:S09]  /*39b0*/  UISETP.NE.AND UP0, UPT, UR13, 0x2, UPT ;  /* 0x000000020d00788c */ /* 0x000fd2000bf05270 */
[----:B------:R-:W-:Y:S05]  /*39c0*/  BRA.U !UP0, `(.L_x_45) ;  /* 0x00000001085c7547 */ /* 0x000fea000b800000 */
[----:B------:R-:W-:Y:S04]  /*39d0*/  BSSY.RECONVERGENT B0, `(.L_x_60) ;  /* 0x0000015000007945 */ /* 0x000fe80003800200 */
[----:B------:R-:W-:Y:S05]  /*39e0*/  @P2 BRA `(.L_x_61) ;  /* 0x00000000004c2947 */ /* 0x000fea0003800000 */
[----:B------:R-:W5:Y:S01]  /*39f0*/  S2UR UR6, SR_CgaCtaId ;  /* 0x00000000000679c3 */ /* 0x000f620000008800 */
[----:B------:R-:W-:Y:S01]  /*3a00*/  IMAD.IADD R12, R7, 0x1, R12 ;  /* 0x00000001070c7824 */ /* 0x000fe200078e020c */
[----:B------:R-:W-:-:S03]  /*3a10*/  UMOV UR4, 0x400 ;  /* 0x0000040000047882 */ /* 0x000fc60000000000 */
[----:B0-234-:R-:W-:Y:S01]  /*3a20*/  IMAD.IADD R13, R12, 0x1, -R3 ;  /* 0x000000010c0d7824 */ /* 0x01dfe200078e0a03 */
[----:B-----5:R-:W-:-:S06]  /*3a30*/  ULEA UR4, UR6, UR4, 0x18 ;  /* 0x0000000406047291 */ /* 0x020fcc000f8ec0ff */
[----:B------:R-:W-:Y:S02]  /*3a40*/  LEA R12, R12, UR4, 0x2 ;  /* 0x000000040c0c7c11 */ /* 0x000fe4000f8e10ff */
[----:B-1----:R-:W-:Y:S02]  /*3a50*/  LEA R14, R13, UR4, 0x2 ;  /* 0x000000040d0e7c11 */ /* 0x002fe4000f8e10ff */
        /* <DEDUP_REMOVED lines=12> */
.L_x_61:
[----:B------:R-:W-:Y:S05]  /*3b20*/  BSYNC.RECONVERGENT B0 ;  /* 0x0000000000007941 */ /* 0x000fea0003800200 */
.L_x_60:
[----:B------:R-:W-:Y:S06]  /*3b30*/  BAR.SYNC.DEFER_BLOCKING 0x0 ;  /* 0x0000000000007b1d */ /* 0x000fec0000010000 */
.L_x_45:
[----:B------:R-:W-:Y:S04]  /*3b40*/  BSSY.RECONVERGENT B1, `(.L_x_62) ;  /* 0x0000061000017945 */ /* 0x000fe80003800200 */
[----:B------:R-:W-:Y:S05]  /*3b50*/  @P0 BRA `(.L_x_63) ;  /* 0x00000004007c0947 */ /* 0x000fea0003800000 */
[----:B0-234-:R-:W0:Y:S01]  /*3b60*/  LDC R13, c[0x0][0x3a8] ;  /* 0x0000ea00ff0d7b82 */ /* 0x01de220000000800 */
[----:B------:R-:W-:Y:S02]  /*3b70*/  IMAD.MOV.U32 R25, RZ, RZ, R8 ;  /* 0x000000ffff197224 */ /* 0x000fe400078e0008 */
[----:B------:R-:W-:Y:S02]  /*3b80*/  IMAD.MOV.U32 R24, RZ, RZ, R2 ;  /* 0x000000ffff187224 */ /* 0x000fe400078e0002 */
[----:B0-----:R-:W-:-:S05]  /*3b90*/  IMAD R26, R2, UR5, R13 ;  /* 0x00000005021a7c24 */ /* 0x001fca000f8e020d */
[----:B------:R-:W-:-:S07]  /*3ba0*/  IADD3 R26, PT, PT, R26, UR18, RZ ;  /* 0x000000121a1a7c10 */ /* 0x000fce000fffe0ff */
.L_x_71:
[----:B0--3--:R-:W0:Y:S01]  /*3bb0*/  LDC.64 R12, c[0x0][0x3a0] ;  /* 0x0000e800ff0c7b82 */ /* 0x009e220000000a00 */
[----:B--2---:R-:W2:Y:S01]  /*3bc0*/  LDCU UR4, c[0x0][0x3cc] ;  /* 0x00007980ff0477ac */ /* 0x004ea20008000800 */
[----:B------:R-:W-:Y:S01]  /*3bd0*/  BSSY.RECONVERGENT B0, `(.L_x_64) ;  /* 0x0000054000007945 */ /* 0x000fe20003800200 */
[----:B--2---:R-:W-:Y:S01]  /*3be0*/  VIADD R24, R24, UR4 ;  /* 0x0000000418187c36 */ /* 0x004fe20008000000 */
[----:B0-----:R-:W-:-:S04]  /*3bf0*/  ISETP.GE.AND P0, PT, R5, R12, PT ;  /* 0x0000000c0500720c */ /* 0x001fc80003f06270 */
[----:B------:R-:W-:-:S09]  /*3c00*/  ISETP.GE.AND P2, PT, R24, R13, PT ;  /* 0x0000000d1800720c */ /* 0x000fd20003f46270 */
[----:B------:R-:W-:Y:S05]  /*3c10*/  @P0 BRA `(.L_x_65) ;  /* 0x00000004003c0947 */ /* 0x000fea0003800000 */
[----:B------:R-:W-:Y:S01]  /*3c20*/  IMAD.IADD R13, R12, 0x1, -R5 ;  /* 0x000000010c0d7824 */ /* 0x000fe200078e0a05 */
[----:B------:R-:W-:Y:S01]  /*3c30*/  BSSY.RECONVERGENT B2, `(.L_x_66) ;  /* 0x0000029000027945 */ /* 0x000fe20003800200 */
[----:B------:R-:W-:Y:S02]  /*3c40*/  PLOP3.LUT P0, PT, PT, PT, PT, 0x80, 0x8 ;  /* 0x000000000008781c */ /* 0x000fe40003f0f070 */
[----:B------:R-:W-:Y:S02]  /*3c50*/  MOV R29, R5 ;  /* 0x00000005001d7202 */ /* 0x000fe40000000f00 */
[----:B------:R-:W-:-:S13]  /*3c60*/  ISETP.GT.AND P3, PT, R13, 0x60, PT ;  /* 0x000000600d00780c */ /* 0x000fda0003f64270 */
[----:B------:R-:W-:Y:S05]  /*3c70*/  @!P3 BRA `(.L_x_67) ;  /* 0x000000000090b947 */ /* 0x000fea0003800000 */
[----:B-1----:R-:W0:Y:S01]  /*3c80*/  S2R R14, SR_CgaCtaId ;  /* 0x00000000000e7919 */ /* 0x002e220000008800 */
[----:B------:R-:W-:Y:S01]  /*3c90*/  MOV R13, 0x400 ;  /* 0x00000400000d7802 */ /* 0x000fe20000000f00 */
[----:B------:R-:W-:Y:S01]  /*3ca0*/  VIADD R27, R12, 0xffffffa0 ;  /* 0xffffffa00c1b7836 */ /* 0x000fe20000000000 */
[----:B------:R-:W-:Y:S02]  /*3cb0*/  PLOP3.LUT P0, PT, PT, PT, PT, 0x8, 0x80 ;  /* 0x000000000080781c */ /* 0x000fe40003f0e170 */
[----:B0-----:R-:W-:-:S11]  /*3cc0*/  LEA R13, R14, R13, 0x18 ;  /* 0x0000000d0e0d7211 */ /* 0x001fd600078ec0ff */
.L_x_68:
[C---:B0-----:R-:W-:Y:S02]  /*3cd0*/  IMAD.IADD R14, R29.reuse, 0x1, R25 ;  /* 0x000000011d0e7824 */ /* 0x041fe400078e0219 */
[C---:B------:R-:W-:Y:S02]  /*3ce0*/  VIADD R16, R29.reuse, 0x20 ;  /* 0x000000201d107836 */ /* 0x040fe40000000000 */
[--C-:B------:R-:W-:Y:S01]  /*3cf0*/  IMAD.IADD R19, R29, 0x1, R26.reuse ;  /* 0x000000011d137824 */ /* 0x100fe200078e021a */
[----:B------:R-:W-:Y:S02]  /*3d00*/  LEA R28, R14, R13, 0x2 ;  /* 0x0000000d0e1c7211 */ /* 0x000fe400078e10ff */
[----:B------:R-:W0:Y:S01]  /*3d10*/  LDC.64 R14, c[0x0][0x380] ;  /* 0x0000e000ff0e7b82 */ /* 0x000e220000000a00 */
[C---:B------:R-:W-:Y:S01]  /*3d20*/  IADD3 R17, PT, PT, R16.reuse, R25, RZ ;  /* 0x0000001910117210 */ /* 0x040fe20007ffe0ff */
[----:B------:R-:W-:Y:S02]  /*3d30*/  IMAD.IADD R16, R16, 0x1, R26 ;  /* 0x0000000110107824 */ /* 0x000fe400078e021a */
[----:B------:R-:W1:Y:S02]  /*3d40*/  LDS R28, [R28] ;  /* 0x000000001c1c7984 */ /* 0x000e640000000800 */
[----:B------:R-:W-:-:S02]  /*3d50*/  IMAD R17, R17, 0x4, R13 ;  /* 0x0000000411117824 */ /* 0x000fc400078e020d */
[----:B0-----:R-:W-:-:S05]  /*3d60*/  IMAD.WIDE R18, R19, 0x4, R14 ;  /* 0x0000000413127825 */ /* 0x001fca00078e020e */
[----:B-1----:R-:W-:Y:S04]  /*3d70*/  STG.E.STRONG.SYS desc[UR14][R18.64], R28 ;  /* 0x0000001c12007986 */ /* 0x002fe8000c11590e */
[----:B------:R0:W1:Y:S02]  /*3d80*/  LDS R19, [R17] ;  /* 0x0000000011137984 */ /* 0x0000640000000800 */
[----:B0-----:R-:W-:-:S05]  /*3d90*/  IMAD.WIDE R16, R16, 0x4, R14 ;  /* 0x0000000410107825 */ /* 0x001fca00078e020e */
[----:B-1----:R0:W-:Y:S02]  /*3da0*/  STG.E.STRONG.SYS desc[UR14][R16.64], R19 ;  /* 0x0000001310007986 */ /* 0x0021e4000c11590e */
[----:B0-----:R-:W-:-:S05]  /*3db0*/  IADD3 R16, PT, PT, R29, 0x40, RZ ;  /* 0x000000401d107810 */ /* 0x001fca0007ffe0ff */
[----:B------:R-:W-:-:S04]  /*3dc0*/  IMAD.IADD R18, R16, 0x1, R25 ;  /* 0x0000000110127824 */ /* 0x000fc800078e0219 */
[----:B------:R-:W-:Y:S01]  /*3dd0*/  IMAD R28, R18, 0x4, R13 ;  /* 0x00000004121c7824 */ /* 0x000fe200078e020d */
[----:B------:R-:W-:Y:S01]  /*3de0*/  IADD3 R18, PT, PT, R16, R26, RZ ;  /* 0x0000001a10127210 */ /* 0x000fe20007ffe0ff */
[C---:B------:R-:W-:Y:S02]  /*3df0*/  VIADD R16, R29.reuse, 0x60 ;  /* 0x000000601d107836 */ /* 0x040fe40000000000 */
[----:B------:R-:W-:Y:S02]  /*3e00*/  VIADD R29, R29, 0x80 ;  /* 0x000000801d1d7836 */ /* 0x000fe40000000000 */
[----:B------:R-:W0:Y:S01]  /*3e10*/  LDS R28, [R28] ;  /* 0x000000001c1c7984 */ /* 0x000e220000000800 */
[----:B------:R-:W-:Y:S02]  /*3e20*/  IMAD.WIDE R18, R18, 0x4, R14 ;  /* 0x0000000412127825 */ /* 0x000fe400078e020e */
[----:B------:R-:W-:-:S03]  /*3e30*/  ISETP.GE.AND P3, PT, R29, R27, PT ;  /* 0x0000001b1d00720c */ /* 0x000fc60003f66270 */
[----:B0-----:R0:W-:Y:S02]  /*3e40*/  STG.E.STRONG.SYS desc[UR14][R18.64], R28 ;  /* 0x0000001c12007986 */ /* 0x0011e4000c11590e */
[C---:B0-----:R-:W-:Y:S02]  /*3e50*/  IMAD.IADD R18, R16.reuse, 0x1, R25 ;  /* 0x0000000110127824 */ /* 0x041fe400078e0219 */
[----:B------:R-:W-:-:S03]  /*3e60*/  IMAD.IADD R16, R16, 0x1, R26 ;  /* 0x0000000110107824 */ /* 0x000fc600078e021a */
[----:B------:R-:W-:Y:S01]  /*3e70*/  LEA R18, R18, R13, 0x2 ;  /* 0x0000000d12127211 */ /* 0x000fe200078e10ff */
[----:B------:R-:W-:-:S04]  /*3e80*/  IMAD.WIDE R14, R16, 0x4, R14 ;  /* 0x00000004100e7825 */ /* 0x000fc800078e020e */
[----:B------:R-:W0:Y:S04]  /*3e90*/  LDS R17, [R18] ;  /* 0x0000000012117984 */ /* 0x000e280000000800 */
[----:B0-----:R0:W-:Y:S01]  /*3ea0*/  STG.E.STRONG.SYS desc[UR14][R14.64], R17 ;  /* 0x000000110e007986 */ /* 0x0011e2000c11590e */
[----:B------:R-:W-:Y:S05]  /*3eb0*/  @!P3 BRA `(.L_x_68) ;  /* 0xfffffffc0084b947 */ /* 0x000fea000383ffff */
.L_x_67:
[----:B------:R-:W-:Y:S05]  /*3ec0*/  BSYNC.RECONVERGENT B2 ;  /* 0x0000000000027941 */ /* 0x000fea0003800200 */
.L_x_66:
[----:B------:R-:W-:Y:S01]  /*3ed0*/  IADD3 R13, PT, PT, -R29, R12, RZ ;  /* 0x0000000c1d0d7210 */ /* 0x000fe20007ffe1ff */
[----:B------:R-:W-:Y:S03]  /*3ee0*/  BSSY.RECONVERGENT B2, `(.L_x_69) ;  /* 0x0000016000027945 */ /* 0x000fe60003800200 */
[----:B------:R-:W-:-:S13]  /*3ef0*/  ISETP.GT.AND P3, PT, R13, 0x20, PT ;  /* 0x000000200d00780c */ /* 0x000fda0003f64270 */
[----:B------:R-:W-:Y:S05]  /*3f00*/  @!P3 BRA `(.L_x_70) ;  /* 0x00000000004cb947 */ /* 0x000fea0003800000 */
[----:B------:R-:W2:Y:S01]  /*3f10*/  S2UR UR6, SR_CgaCtaId ;  /* 0x00000000000679c3 */ /* 0x000ea20000008800 */
[----:B------:R-:W-:Y:S01]  /*3f20*/  UMOV UR4, 0x400 ;  /* 0x0000040000047882 */ /* 0x000fe20000000000 */
[C-C-:B------:R-:W-:Y:S01]  /*3f30*/  IMAD.IADD R13, R29.reuse, 0x1, R25.reuse ;  /* 0x000000011d0d7824 */ /* 0x140fe200078e0219 */
[C---:B------:R-:W-:Y:S01]  /*3f40*/  IADD3 R18, PT, PT, R29.reuse, 0x20, RZ ;  /* 0x000000201d127810 */ /* 0x040fe20007ffe0ff */
[C-C-:B0-----:R-:W-:Y:S01]  /*3f50*/  IMAD.IADD R17, R29.reuse, 0x1, R26.reuse ;  /* 0x000000011d117824 */ /* 0x141fe200078e021a */
[----:B------:R-:W-:Y:S02]  /*3f60*/  PLOP3.LUT P0, PT, PT, PT, PT, 0x8, 0x80 ;  /* 0x000000000080781c */ /* 0x000fe40003f0e170 */
[----:B------:R-:W-:Y:S01]  /*3f70*/  IADD3 R29, PT, PT, R29, 0x40, RZ ;  /* 0x000000401d1d7810 */ /* 0x000fe20007ffe0ff */
[----:B-1----:R-:W0:Y:S01]  /*3f80*/  LDC.64 R14, c[0x0][0x380] ;  /* 0x0000e000ff0e7b82 */ /* 0x002e220000000a00 */
[C---:B------:R-:W-:Y:S02]  /*3f90*/  IMAD.IADD R19, R18.reuse, 0x1, R25 ;  /* 0x0000000112137824 */ /* 0x040fe400078e0219 */
[----:B------:R-:W-:Y:S01]  /*3fa0*/  IMAD.IADD R27, R18, 0x1, R26 ;  /* 0x00000001121b7824 */ /* 0x000fe200078e021a */
[----:B--2---:R-:W-:-:S06]  /*3fb0*/  ULEA UR4, UR6, UR4, 0x18 ;  /* 0x0000000406047291 */ /* 0x004fcc000f8ec0ff */
[----:B------:R-:W-:Y:S01]  /*3fc0*/  LEA R13, R13, UR4, 0x2 ;  /* 0x000000040d0d7c11 */ /* 0x000fe2000f8e10ff */
[----:B0-----:R-:W-:Y:S01]  /*3fd0*/  IMAD.WIDE R16, R17, 0x4, R14 ;  /* 0x0000000411107825 */ /* 0x001fe200078e020e */
[----:B------:R-:W-:-:S04]  /*3fe0*/  LEA R19, R19, UR4, 0x2 ;  /* 0x0000000413137c11 */ /* 0x000fc8000f8e10ff */
[----:B------:R-:W0:Y:S01]  /*3ff0*/  LDS R13, [R13] ;  /* 0x000000000d0d7984 */ /* 0x000e220000000800 */
[----:B------:R-:W-:-:S03]  /*4000*/  IMAD.WIDE R14, R27, 0x4, R14 ;  /* 0x000000041b0e7825 */ /* 0x000fc600078e020e */
[----:B0-----:R-:W-:Y:S04]  /*4010*/  STG.E.STRONG.SYS desc[UR14][R16.64], R13 ;  /* 0x0000000d10007986 */ /* 0x001fe8000c11590e */
[----:B------:R-:W0:Y:S04]  /*4020*/  LDS R19, [R19] ;  /* 0x0000000013137984 */ /* 0x000e280000000800 */
[----:B0-----:R2:W-:Y:S02]  /*4030*/  STG.E.STRONG.SYS desc[UR14][R14.64], R19 ;  /* 0x000000130e007986 */ /* 0x0015e4000c11590e */
.L_x_70:
[----:B------:R-:W-:Y:S05]  /*4040*/  BSYNC.RECONVERGENT B2 ;  /* 0x0000000000027941 */ /* 0x000fea0003800200 */
.L_x_69:
[----:B------:R-:W-:-:S13]  /*4050*/  ISETP.LT.OR P0, PT, R29, R12, P0 ;  /* 0x0000000c1d00720c */ /* 0x000fda0000701670 */
[----:B------:R-:W-:Y:S05]  /*4060*/  @!P0 BRA `(.L_x_65) ;  /* 0x0000000000288947 */ /* 0x000fea0003800000 */
[----:B------:R-:W3:Y:S01]  /*4070*/  S2UR UR6, SR_CgaCtaId ;  /* 0x00000000000679c3 */ /* 0x000ee20000008800 */
[----:B------:R-:W-:Y:S01]  /*4080*/  UMOV UR4, 0x400 ;  /* 0x0000040000047882 */ /* 0x000fe20000000000 */
[C---:B------:R-:W-:Y:S02]  /*4090*/  IMAD.IADD R12, R29.reuse, 0x1, R25 ;  /* 0x000000011d0c7824 */ /* 0x040fe400078e0219 */
[----:B0-----:R-:W-:Y:S01]  /*40a0*/  IMAD.IADD R17, R29, 0x1, R26 ;  /* 0x000000011d117824 */ /* 0x001fe200078e021a */
[----:B---3--:R-:W-:-:S06]  /*40b0*/  ULEA UR4, UR6, UR4, 0x18 ;  /* 0x0000000406047291 */ /* 0x008fcc000f8ec0ff */
[----:B-12---:R-:W-:Y:S02]  /*40c0*/  LEA R14, R12, UR4, 0x2 ;  /* 0x000000040c0e7c11 */ /* 0x006fe4000f8e10ff */
[----:B------:R-:W0:Y:S03]  /*40d0*/  LDC.64 R12, c[0x0][0x380] ;  /* 0x0000e000ff0c7b82 */ /* 0x000e260000000a00 */
[----:B------:R-:W1:Y:S01]  /*40e0*/  LDS R15, [R14] ;  /* 0x000000000e0f7984 */ /* 0x000e620000000800 */
[----:B0-----:R-:W-:-:S05]  /*40f0*/  IMAD.WIDE R12, R17, 0x4, R12 ;  /* 0x00000004110c7825 */ /* 0x001fca00078e020c */
[----:B-1----:R3:W-:Y:S02]  /*4100*/  STG.E.STRONG.SYS desc[UR14][R12.64], R15 ;  /* 0x0000000f0c007986 */ /* 0x0027e4000c11590e */
.L_x_65:
[----:B------:R-:W-:Y:S05]  /*4110*/  BSYNC.RECONVERGENT B0 ;  /* 0x0000000000007941 */ /* 0x000fea0003800200 */
.L_x_64:
[----:B------:R-:W-:Y:S01]  /*4120*/  IADD3 R25, PT, PT, R10, R25, RZ ;  /* 0x000000190a197210 */ /* 0x000fe20007ffe0ff */
[----:B------:R-:W-:Y:S01]  /*4130*/  IMAD.IADD R26, R11, 0x1, R26 ;  /* 0x000000010b1a7824 */ /* 0x000fe200078e021a */
[----:B------:R-:W-:Y:S06]  /*4140*/  @!P2 BRA `(.L_x_71) ;  /* 0xfffffff80098a947 */ /* 0x000fec000383ffff */
.L_x_63:
[----:B------:R-:W-:Y:S05]  /*4150*/  BSYNC.RECONVERGENT B1 ;  /* 0x0000000000017941 */ /* 0x000fea0003800200 */
.L_x_62:
[----:B01234-:R-:W-:Y:S01]  /*4160*/  IMAD.U32 R14, RZ, RZ, UR8 ;  /* 0x00000008ff0e7e24 */ /* 0x01ffe2000f8e00ff */
[----:B------:R-:W-:Y:S01]  /*4170*/  MOV R15, UR9 ;  /* 0x00000009000f7c02 */ /* 0x000fe20008000f00 */
[----:B------:R-:W0:Y:S01]  /*4180*/  LDC R16, c[0x0][0x3b8] ;  /* 0x0000ee00ff107b82 */ /* 0x000e220000000800 */
[----:B------:R-:W1:Y:S03]  /*4190*/  LDCU UR12, c[0x0][0x3a0] ;  /* 0x00007400ff0c77ac */ /* 0x000e660008000800 */
[----:B------:R-:W2:Y:S01]  /*41a0*/  @!P1 LDG.E.STRONG.SYS R14, desc[UR14][R14.64+0x4] ;  /* 0x0000040e0e0e9981 */ /* 0x000ea2000c1f5900 */
[----:B------:R-:W-:Y:S01]  /*41b0*/  UIADD3 UR17, UPT, UPT, UR17, 0x1, URZ ;  /* 0x0000000111117890 */ /* 0x000fe2000fffe0ff */
[----:B------:R-:W-:Y:S02]  /*41c0*/  IMAD.U32 R12, RZ, RZ, UR8 ;  /* 0x00000008ff0c7e24 */ /* 0x000fe4000f8e00ff */
[----:B------:R-:W-:Y:S01]  /*41d0*/  IMAD.U32 R13, RZ, RZ, UR9 ;  /* 0x00000009ff0d7e24 */ /* 0x000fe2000f8e00ff */
[----:B-1----:R-:W-:-:S02]  /*41e0*/  UIADD3 UR10, UPT, UPT, UR10, UR12, URZ ;  /* 0x0000000c0a0a7290 */ /* 0x002fc4000fffe0ff */
[----:B0-----:R-:W-:Y:S02]  /*41f0*/  ISETP.NE.AND P0, PT, R16, UR17, PT ;  /* 0x0000001110007c0c */ /* 0x001fe4000bf05270 */
[----:B--2---:R-:W-:-:S05]  /*4200*/  @!P1 IADD3 R17, PT, PT, R14, 0x1, RZ ;  /* 0x000000010e119810 */ /* 0x004fca0007ffe0ff */
[----:B------:R0:W-:Y:S01]  /*4210*/  @!P1 STG.E.STRONG.SYS desc[UR14][R12.64+0x4], R17 ;  /* 0x000004110c009986 */ /* 0x0001e2000c11590e */
[----:B------:R-:W-:Y:S06]  /*4220*/  BAR.SYNC.DEFER_BLOCKING 0x0 ;  /* 0x0000000000007b1d */ /* 0x000fec0000010000 */
[----:B------:R-:W-:Y:S05]  /*4230*/  @P0 BRA `(.L_x_72) ;  /* 0xffffffe400cc0947 */ /* 0x000fea000383ffff */
.L_x_35:
[----:B------:R-:W-:-:S13]  /*4240*/  ISETP.NE.AND P0, PT, R0, RZ, PT ;  /* 0x000000ff0000720c */ /* 0x000fda0003f05270 */
[----:B------:R-:W-:Y:S05]  /*4250*/  @P0 BRA `(.L_x_73) ;  /* 0x0000000000200947 */ /* 0x000fea0003800000 */
[----:B------:R-:W5:Y:S02]  /*4260*/  LDCU UR4, c[0x0][0x3c0] ;  /* 0x00007800ff0477ac */ /* 0x000f640008000800 */
[----:B-----5:R-:W-:-:S07]  /*4270*/  VIADDMNMX R2, R16, UR4, R16, PT ;  /* 0x0000000410027c46 */ /* 0x020fce000b800110 */
.L_x_74:
[----:B0-23--:R-:W-:Y:S02]  /*4280*/  IMAD.U32 R5, RZ, RZ, UR9 ;  /* 0x00000009ff057e24 */ /* 0x00dfe4000f8e00ff */
[----:B-1----:R-:W-:-:S05]  /*4290*/  IMAD.U32 R4, RZ, RZ, UR8 ;  /* 0x00000008ff047e24 */ /* 0x002fca000f8e00ff */
[----:B------:R-:W2:Y:S01]  /*42a0*/  LDG.E.STRONG.SYS R5, desc[UR14][R4.64] ;  /* 0x0000000e04057981 */ /* 0x000ea2000c1f5900 */
[----:B------:R-:W-:Y:S05]  /*42b0*/  YIELD ;  /* 0x0000000000007946 */ /* 0x000fea0003800000 */
[----:B--2---:R-:W-:-:S13]  /*42c0*/  ISETP.GE.AND P0, PT, R5, R2, PT ;  /* 0x000000020500720c */ /* 0x004fda0003f06270 */
[----:B------:R-:W-:Y:S05]  /*42d0*/  @!P0 BRA `(.L_x_74) ;  /* 0xfffffffc00e88947 */ /* 0x000fea000383ffff */
.L_x_73:
[----:B------:R-:W-:Y:S01]  /*42e0*/  MOV R2, UR7 ;  /* 0x0000000700027c02 */ /* 0x000fe20008000f00 */
[----:B------:R-:W-:Y:S05]  /*42f0*/  WARPSYNC.ALL ;  /* 0x0000000000007948 */ /* 0x000fea0003800000 */
[----:B------:R-:W-:Y:S01]  /*4300*/  BAR.SYNC.DEFER_BLOCKING 0x0 ;  /* 0x0000000000007b1d */ /* 0x000fe20000010000 */
[----:B------:R-:W-:-:S13]  /*4310*/  ISETP.GE.AND P0, PT, R2, 0x1, PT ;  /* 0x000000010200780c */ /* 0x000fda0003f06270 */
[----:B------:R-:W-:Y:S05]  /*4320*/  @!P0 BRA `(.L_x_75) ;  /* 0x0000002000b48947 */ /* 0x000fea0003800000 */
[----:B------:R-:W5:Y:S01]  /*4330*/  S2UR UR11, SR_CgaCtaId ;  /* 0x00000000000b79c3 */ /* 0x000f620000008800 */
[----:B------:R-:W1:Y:S01]  /*4340*/  LDCU UR23, c[0x0][0x3a4] ;  /* 0x00007480ff1777ac */ /* 0x000e620008000800 */
[----:B0-23--:R-:W-:Y:S02]  /*4350*/  LOP3.LUT R5, RZ, R0, RZ, 0x33, !PT ;  /* 0x00000000ff057212 */ /* 0x00dfe400078e33ff */
[----:B------:R-:W-:Y:S01]  /*4360*/  ISETP.LT.AND P1, PT, RZ, UR16, PT ;  /* 0x00000010ff007c0c */ /* 0x000fe2000bf21270 */
[----:B------:R-:W0:Y:S02]  /*4370*/  LDCU UR24, c[0x0][0x3a8] ;  /* 0x00007500ff1877ac */ /* 0x000e240008000800 */
[CC--:B------:R-:W-:Y:S01]  /*4380*/  IMAD R5, R0.reuse, R3.reuse, R5 ;  /* 0x0000000300057224 */ /* 0x0c0fe200078e0205 */
[C---:B------:R-:W-:Y:S01]  /*4390*/  ISETP.LT.AND P1, PT, R0.reuse, R3, P1 ;  /* 0x000000030000720c */ /* 0x040fe20000f21270 */
[----:B------:R-:W2:Y:S01]  /*43a0*/  LDCU UR25, c[0x0][0x3b0] ;  /* 0x00007600ff1977ac */ /* 0x000ea20008000800 */
[----:B------:R-:W3:Y:S01]  /*43b0*/  LDCU UR6, c[0x0][0x394] ;  /* 0x00007280ff0677ac */ /* 0x000ee20008000800 */
[----:B------:R-:W-:Y:S01]  /*43c0*/  ULOP3.LUT UR4, UR16, 0xf, URZ, 0xc0, !UPT ;  /* 0x0000000f10047892 */ /* 0x000fe2000f8ec0ff */
[----:B------:R-:W-:Y:S01]  /*43d0*/  UMOV UR10, 0x400 ;  /* 0x00000400000a7882 */ /* 0x000fe20000000000 */
[----:B------:R-:W-:Y:S01]  /*43e0*/  ULOP3.LUT UR5, UR16, 0x7, URZ, 0xc0, !UPT ;  /* 0x0000000710057892 */ /* 0x000fe2000f8ec0ff */
[----:B-1----:R-:W-:Y:S01]  /*43f0*/  ISETP.LT.AND P0, PT, RZ, UR23, PT ;  /* 0x00000017ff007c0c */ /* 0x002fe2000bf01270 */
[----:B------:R-:W-:Y:S01]  /*4400*/  UIADD3 UR13, UPT, UPT, UR23, -0x1, URZ ;  /* 0xffffffff170d7890 */ /* 0x000fe2000fffe0ff */
[C---:B0-----:R-:W-:Y:S01]  /*4410*/  VIADD R4, R0.reuse, UR24 ;  /* 0x0000001800047c36 */ /* 0x041fe20008000000 */
[----:B-----5:R-:W-:Y:S01]  /*4420*/  ULEA UR10, UR11, UR10, 0x18 ;  /* 0x0000000a0b0a7291 */ /* 0x020fe2000f8ec0ff */
[----:B------:R-:W-:Y:S01]  /*4430*/  ISETP.LT.AND P0, PT, R0, UR12, P0 ;  /* 0x0000000c00007c0c */ /* 0x000fe20008701270 */
[----:B------:R-:W-:Y:S01]  /*4440*/  ULOP3.LUT UR22, UR23, 0x7, URZ, 0xc0, !UPT ;  /* 0x0000000717167892 */ /* 0x000fe2000f8ec0ff */
[----:B--2---:R-:W-:Y:S01]  /*4450*/  VIADD R11, R4, UR25 ;  /* 0x00000019040b7c36 */ /* 0x004fe20008000000 */
[----:B------:R-:W-:-:S02]  /*4460*/  UIADD3 UR4, UPT, UPT, UR4, -0x1, URZ ;  /* 0xffffffff04047890 */ /* 0x000fc4000fffe0ff */
[----:B------:R-:W-:Y:S01]  /*4470*/  UIADD3 UR26, UPT, UPT, UR16, -0x1, URZ ;  /* 0xffffffff101a7890 */ /* 0x000fe2000fffe0ff */
[----:B------:R-:W-:Y:S01]  /*4480*/  LEA R6, R0, UR10, 0x2 ;  /* 0x0000000a00067c11 */ /* 0x000fe2000f8e10ff */
[----:B------:R-:W-:Y:S02]  /*4490*/  UIADD3 UR5, UPT, UPT, UR5, -0x1, URZ ;  /* 0xffffffff05057890 */ /* 0x000fe4000fffe0ff */
[----:B------:R-:W-:Y:S02]  /*44a0*/  ULEA UR19, UR24, UR12, 0x1 ;  /* 0x0000000c18137291 */ /* 0x000fe4000f8e08ff */
[----:B------:R-:W-:Y:S02]  /*44b0*/  UIADD3 UR11, UPT, UPT, UR22, -0x1, URZ ;  /* 0xffffffff160b7890 */ /* 0x000fe4000fffe0ff */
[----:B------:R-:W-:Y:S02]  /*44c0*/  UISETP.GE.U32.AND UP4, UPT, UR13, 0x7, UPT ;  /* 0x000000070d00788c */ /* 0x000fe4000bf86070 */
[----:B------:R-:W-:-:S02]  /*44d0*/  ULOP3.LUT UR21, UR23, 0x3, URZ, 0xc0, !UPT ;  /* 0x0000000317157892 */ /* 0x000fc4000f8ec0ff */
[----:B------:R-:W-:Y:S02]  /*44e0*/  ULOP3.LUT UR20, UR23, 0x7ffffff8, URZ, 0xc0, !UPT ;  /* 0x7ffffff817147892 */ /* 0x000fe4000f8ec0ff */
[----:B------:R-:W-:Y:S02]  /*44f0*/  UISETP.GE.U32.AND UP1, UPT, UR4, 0x7, UPT ;  /* 0x000000070400788c */ /* 0x000fe4000bf26070 */
[----:B------:R-:W-:Y:S01]  /*4500*/  UIADD3 UR18, UPT, UPT, UR12, -0x1, URZ ;  /* 0xffffffff0c127890 */ /* 0x000fe2000fffe0ff */
[----:B------:R-:W0:Y:S01]  /*4510*/  LDCU UR17, c[0x0][0x3a0] ;  /* 0x00007400ff1177ac */ /* 0x000e220008000800 */
[----:B---3--:R-:W-:Y:S02]  /*4520*/  UIADD3 UR6, UPT, UPT, -UR16, UR25, UR6 ;  /* 0x0000001910067290 */ /* 0x008fe4000fffe106 */
[----:B------:R-:W-:Y:S02]  /*4530*/  UISETP.GE.U32.AND UP0, UPT, UR26, 0xf, UPT ;  /* 0x0000000f1a00788c */ /* 0x000fe4000bf06070 */
[----:B------:R-:W-:-:S02]  /*4540*/  USHF.L.U32 UR23, UR19, 0x2, URZ ;  /* 0x0000000213177899 */ /* 0x000fc400080006ff */
[----:B------:R-:W-:Y:S02]  /*4550*/  UISETP.GE.U32.AND UP2, UPT, UR5, 0x3, UPT ;  /* 0x000000030500788c */ /* 0x000fe4000bf46070 */
[----:B------:R-:W-:Y:S02]  /*4560*/  UISETP.GE.U32.AND UP3, UPT, UR11, 0x3, UPT ;  /* 0x000000030b00788c */ /* 0x000fe4000bf66070 */
[----:B------:R-:W-:Y:S01]  /*4570*/  UP2UR UR24, UPR, URZ, 0x10 ;  /* 0x00000010ff187883 */ /* 0x000fe20008000000 */
[----:B------:R-:W-:-:S11]  /*4580*/  UMOV UR4, URZ ;  /* 0x000000ff00047c82 */ /* 0x000fd60008000000 */
.L_x_105:
[----:B-1----:R-:W1:Y:S01]  /*4590*/  LDCU UR10, c[0x0][0x3a0] ;  /* 0x00007400ff0a77ac */ /* 0x002e620008000800 */
[----:B------:R-:W-:Y:S01]  /*45a0*/  BSSY.RECONVERGENT B0, `(.L_x_76) ;  /* 0x00000b4000007945 */ /* 0x000fe20003800200 */
[----:B-1----:R-:W-:Y:S02]  /*45b0*/  UIMAD UR13, UR4, UR10, UR18 ;  /* 0x0000000a040d72a4 */ /* 0x002fe4000f8e0212 */
[----:B------:R-:W-:-:S04]  /*45c0*/  UIADD3 UR4, UPT, UPT, UR4, 0x1, URZ ;  /* 0x0000000104047890 */ /* 0x000fc8000fffe0ff */
[----:B------:R-:W-:Y:S01]  /*45d0*/  UISETP.NE.AND UP4, UPT, UR4, UR7, UPT ;  /* 0x000000070400728c */ /* 0x000fe2000bf85270 */
[----:B0-23--:R-:W-:Y:S10]  /*45e0*/  @!P1 BRA `(.L_x_77) ;  /* 0x0000000800bc9947 */ /* 0x00dff40003800000 */
[----:B------:R-:W-:Y:S01]  /*45f0*/  IADD3 R3, PT, PT, R0, UR6, RZ ;  /* 0x0000000600037c10 */ /* 0x000fe2000fffe0ff */
[----:B------:R-:W-:Y:S01]  /*4600*/  IMAD.MOV.U32 R2, RZ, RZ, R0 ;  /* 0x000000ffff027224 */ /* 0x000fe200078e0000 */
[----:B------:R-:W-:Y:S01]  /*4610*/  ULOP3.LUT UR11, UR16, 0xf, URZ, 0xc0, !UPT ;  /* 0x0000000f100b7892 */ /* 0x000fe2000f8ec0ff */
[----:B------:R-:W-:Y:S11]  /*4620*/  BRA.U !UP0, `(.L_x_78) ;  /* 0x00000005082c7547 */ /* 0x000ff6000b800000 */
[----:B------:R-:W-:Y:S01]  /*4630*/  ULOP3.LUT UR5, UR16, 0x7ffffff0, URZ, 0xc0, !UPT ;  /* 0x7ffffff010057892 */ /* 0x000fe2000f8ec0ff */
[----:B----4-:R-:W-:Y:S01]  /*4640*/  IMAD.MOV.U32 R7, RZ, RZ, R6 ;  /* 0x000000ffff077224 */ /* 0x010fe200078e0006 */
[----:B------:R-:W-:Y:S02]  /*4650*/  MOV R2, R0 ;  /* 0x0000000000027202 */ /* 0x000fe40000000f00 */
[----:B------:R-:W-:-:S12]  /*4660*/  UIADD3 UR5, UPT, UPT, -UR5, URZ, URZ ;  /* 0x000000ff05057290 */ /* 0x000fd8000fffe1ff */
.L_x_79:
[----:B--2---:R-:W1:Y:S08]  /*4670*/  LDC.64 R12, c[0x0][0x380] ;  /* 0x0000e000ff0c7b82 */ /* 0x004e700000000a00 */
[----:B------:R-:W2:Y:S01]  /*4680*/  LDC R8, c[0x0][0x3b0] ;  /* 0x0000ec00ff087b82 */ /* 0x000ea20000000800 */
[----:B-1----:R-:W-:-:S05]  /*4690*/  IMAD.WIDE R12, R3, 0x4, R12 ;  /* 0x00000004030c7825 */ /* 0x002fca00078e020c */
[----:B------:R-:W3:Y:S01]  /*46a0*/  LDG.E.STRONG.SYS R10, desc[UR14][R12.64] ;  /* 0x0000000e0c0a7981 */ /* 0x000ee2000c1f5900 */
[----:B--2---:R-:W-:-:S03]  /*46b0*/  IMAD.WIDE R14, R8, 0x4, R12 ;  /* 0x00000004080e7825 */ /* 0x004fc600078e020c */
[----:B---3--:R1:W-:Y:S04]  /*46c0*/  STS [R7], R10 ;  /* 0x0000000a07007388 */ /* 0x0083e80000000800 */
[----:B------:R-:W2:Y:S01]  /*46d0*/  LDG.E.STRONG.SYS R20, desc[UR14][R14.64] ;  /* 0x0000000e0e147981 */ /* 0x000ea2000c1f5900 */
[----:B------:R-:W-:-:S03]  /*46e0*/  IMAD.WIDE R16, R8, 0x4, R14 ;  /* 0x0000000408107825 */ /* 0x000fc600078e020e */
[----:B--2---:R2:W-:Y:S04]  /*46f0*/  STS [R7+UR23], R20 ;  /* 0x0000001407007988 */ /* 0x0045e80008000817 */
[----:B------:R-:W3:Y:S01]  /*4700*/  LDG.E.STRONG.SYS R22, desc[UR14][R16.64] ;  /* 0x0000000e10167981 */ /* 0x000ee2000c1f5900 */
[----:B------:R-:W-:Y:S02]  /*4710*/  VIADD R9, R7, UR23 ;  /* 0x0000001707097c36 */ /* 0x000fe40008000000 */
[----:B------:R-:W-:-:S03]  /*4720*/  IMAD.WIDE R18, R8, 0x4, R16 ;  /* 0x0000000408127825 */ /* 0x000fc600078e0210 */
[----:B---3--:R3:W-:Y:S04]  /*4730*/  STS [R9+UR23], R22 ;  /* 0x0000001609007988 */ /* 0x0087e80008000817 */
[----:B------:R-:W4:Y:S01]  /*4740*/  LDG.E.STRONG.SYS R24, desc[UR14][R18.64] ;  /* 0x0000000e12187981 */ /* 0x000f22000c1f5900 */
[----:B------:R-:W-:Y:S02]  /*4750*/  VIADD R21, R9, UR23 ;  /* 0x0000001709157c36 */ /* 0x000fe40008000000 */
[----:B------:R-:W-:-:S03]  /*4760*/  IMAD.WIDE R12, R8, 0x4, R18 ;  /* 0x00000004080c7825 */ /* 0x000fc600078e0212 */
[----:B----4-:R4:W-:Y:S04]  /*4770*/  STS [R21+UR23], R24 ;  /* 0x0000001815007988 */ /* 0x0109e80008000817 */
[----:B------:R-:W5:Y:S01]  /*4780*/  LDG.E.STRONG.SYS R23, desc[UR14][R12.64] ;  /* 0x0000000e0c177981 */ /* 0x000f62000c1f5900 */
[----:B-1----:R-:W-:Y:S01]  /*4790*/  IADD3 R10, PT, PT, R21, UR23, RZ ;  /* 0x00000017150a7c10 */ /* 0x002fe2000fffe0ff */
[----:B------:R-:W-:-:S04]  /*47a0*/  IMAD.WIDE R14, R8, 0x4, R12 ;  /* 0x00000004080e7825 */ /* 0x000fc800078e020c */
[----:B-----5:R1:W-:Y:S04]  /*47b0*/  STS [R10+UR23], R23 ;  /* 0x000000170a007988 */ /* 0x0203e80008000817 */
[----:B------:R-:W5:Y:S01]  /*47c0*/  LDG.E.STRONG.SYS R25, desc[UR14][R14.64] ;  /* 0x0000000e0e197981 */ /* 0x000f62000c1f5900 */
[----:B--2---:R-:W-:Y:S02]  /*47d0*/  VIADD R20, R10, UR23 ;  /* 0x000000170a147c36 */ /* 0x004fe40008000000 */
[----:B------:R-:W-:-:S03]  /*47e0*/  IMAD.WIDE R16, R8, 0x4, R14 ;  /* 0x0000000408107825 */ /* 0x000fc600078e020e */
[----:B-----5:R2:W-:Y:S04]  /*47f0*/  STS [R20+UR23], R25 ;  /* 0x0000001914007988 */ /* 0x0205e80008000817 */
[----:B---3--:R-:W3:Y:S01]  /*4800*/  LDG.E.STRONG.SYS R22, desc[UR14][R16.64] ;  /* 0x0000000e10167981 */ /* 0x008ee2000c1f5900 */
[----:B------:R-:W-:Y:S02]  /*4810*/  VIADD R9, R20, UR23 ;  /* 0x0000001714097c36 */ /* 0x000fe40008000000 */
[----:B------:R-:W-:-:S03]  /*4820*/  IMAD.WIDE R18, R8, 0x4, R16 ;  /* 0x0000000408127825 */ /* 0x000fc600078e0210 */
[----:B---3--:R3:W-:Y:S04]  /*4830*/  STS [R9+UR23], R22 ;  /* 0x0000001609007988 */ /* 0x0087e80008000817 */
[----:B----4-:R-:W4:Y:S01]  /*4840*/  LDG.E.STRONG.SYS R24, desc[UR14][R18.64] ;  /* 0x0000000e12187981 */ /* 0x010f22000c1f5900 */
[----:B------:R-:W-:Y:S01]  /*4850*/  IADD3 R21, PT, PT, R9, UR23, RZ ;  /* 0x0000001709157c10 */ /* 0x000fe2000fffe0ff */
[----:B------:R-:W-:-:S04]  /*4860*/  IMAD.WIDE R12, R8, 0x4, R18 ;  /* 0x00000004080c7825 */ /* 0x000fc800078e0212 */
[----:B----4-:R4:W-:Y:S04]  /*4870*/  STS [R21+UR23], R24 ;  /* 0x0000001815007988 */ /* 0x0109e80008000817 */
[----:B-1----:R-:W5:Y:S01]  /*4880*/  LDG.E.STRONG.SYS R23, desc[UR14][R12.64] ;  /* 0x0000000e0c177981 */ /* 0x002f62000c1f5900 */
[----:B------:R-:W-:Y:S02]  /*4890*/  VIADD R10, R21, UR23 ;  /* 0x00000017150a7c36 */ /* 0x000fe40008000000 */
[----:B------:R-:W-:-:S03]  /*48a0*/  IMAD.WIDE R14, R8, 0x4, R12 ;  /* 0x00000004080e7825 */ /* 0x000fc600078e020c */
[----:B-----5:R1:W-:Y:S04]  /*48b0*/  STS [R10+UR23], R23 ;  /* 0x000000170a007988 */ /* 0x0203e80008000817 */
[----:B--2---:R-:W2:Y:S01]  /*48c0*/  LDG.E.STRONG.SYS R25, desc[UR14][R14.64] ;  /* 0x0000000e0e197981 */ /* 0x004ea2000c1f5900 */
[----:B------:R-:W-:Y:S02]  /*48d0*/  VIADD R20, R10, UR23 ;  /* 0x000000170a147c36 */ /* 0x000fe40008000000 */
[----:B------:R-:W-:-:S03]  /*48e0*/  IMAD.WIDE R16, R8, 0x4, R14 ;  /* 0x0000000408107825 */ /* 0x000fc600078e020e */
[----:B--2---:R2:W-:Y:S04]  /*48f0*/  STS [R20+UR23], R25 ;  /* 0x0000001914007988 */ /* 0x0045e80008000817 */
[----:B---3--:R-:W3:Y:S01]  /*4900*/  LDG.E.STRONG.SYS R22, desc[UR14][R16.64] ;  /* 0x0000000e10167981 */ /* 0x008ee2000c1f5900 */
[----:B------:R-:W-:Y:S01]  /*4910*/  IADD3 R9, PT, PT, R20, UR23, RZ ;  /* 0x0000001714097c10 */ /* 0x000fe2000fffe0ff */
[----:B------:R-:W-:-:S04]  /*4920*/  IMAD.WIDE R18, R8, 0x4, R16 ;  /* 0x0000000408127825 */ /* 0x000fc800078e0210 */
[----:B---3--:R3:W-:Y:S04]  /*4930*/  STS [R9+UR23], R22 ;  /* 0x0000001609007988 */ /* 0x0087e80008000817 */
[----:B----4-:R-:W4:Y:S01]  /*4940*/  LDG.E.STRONG.SYS R24, desc[UR14][R18.64] ;  /* 0x0000000e12187981 */ /* 0x010f22000c1f5900 */
[----:B------:R-:W-:Y:S02]  /*4950*/  VIADD R21, R9, UR23 ;  /* 0x0000001709157c36 */ /* 0x000fe40008000000 */
[----:B------:R-:W-:-:S03]  /*4960*/  IMAD.WIDE R12, R8, 0x4, R18 ;  /* 0x00000004080c7825 */ /* 0x000fc600078e0212 */
[----:B----4-:R-:W-:Y:S04]  /*4970*/  STS [R21+UR23], R24 ;  /* 0x0000001815007988 */ /* 0x010fe80008000817 */
[----:B-1----:R-:W4:Y:S01]  /*4980*/  LDG.E.STRONG.SYS R23, desc[UR14][R12.64] ;  /* 0x0000000e0c177981 */ /* 0x002f22000c1f5900 */
[----:B------:R-:W-:Y:S02]  /*4990*/  VIADD R10, R21, UR23 ;  /* 0x00000017150a7c36 */ /* 0x000fe40008000000 */
[----:B------:R-:W-:-:S03]  /*49a0*/  IMAD.WIDE R14, R8, 0x4, R12 ;  /* 0x00000004080e7825 */ /* 0x000fc600078e020c */
[----:B----4-:R1:W-:Y:S04]  /*49b0*/  STS [R10+UR23], R23 ;  /* 0x000000170a007988 */ /* 0x0103e80008000817 */
[----:B--2---:R-:W2:Y:S01]  /*49c0*/  LDG.E.STRONG.SYS R25, desc[UR14][R14.64] ;  /* 0x0000000e0e197981 */ /* 0x004ea2000c1f5900 */
[----:B------:R-:W-:Y:S01]  /*49d0*/  IADD3 R20, PT, PT, R10, UR23, RZ ;  /* 0x000000170a147c10 */ /* 0x000fe2000fffe0ff */
[----:B------:R-:W-:-:S04]  /*49e0*/  IMAD.WIDE R16, R8, 0x4, R14 ;  /* 0x0000000408107825 */ /* 0x000fc800078e020e */
[----:B--2---:R2:W-:Y:S04]  /*49f0*/  STS [R20+UR23], R25 ;  /* 0x0000001914007988 */ /* 0x0045e80008000817 */
[----:B---3--:R-:W3:Y:S01]  /*4a00*/  LDG.E.STRONG.SYS R22, desc[UR14][R16.64] ;  /* 0x0000000e10167981 */ /* 0x008ee2000c1f5900 */
[----:B------:R-:W-:Y:S02]  /*4a10*/  VIADD R9, R20, UR23 ;  /* 0x0000001714097c36 */ /* 0x000fe40008000000 */
[----:B------:R-:W-:-:S03]  /*4a20*/  IMAD.WIDE R18, R8, 0x4, R16 ;  /* 0x0000000408127825 */ /* 0x000fc600078e0210 */
[----:B---3--:R2:W-:Y:S04]  /*4a30*/  STS [R9+UR23], R22 ;  /* 0x0000001609007988 */ /* 0x0085e80008000817 */
[----:B------:R-:W3:Y:S01]  /*4a40*/  LDG.E.STRONG.SYS R19, desc[UR14][R18.64] ;  /* 0x0000000e12137981 */ /* 0x000ee2000c1f5900 */
[----:B------:R-:W-:Y:S01]  /*4a50*/  VIADD R12, R9, UR23 ;  /* 0x00000017090c7c36 */ /* 0x000fe20008000000 */
[----:B------:R-:W-:Y:S01]  /*4a60*/  UIADD3 UR5, UPT, UPT, UR5, 0x10, URZ ;  /* 0x0000001005057890 */ /* 0x000fe2000fffe0ff */
[----:B-1----:R-:W-:Y:S01]  /*4a70*/  MOV R10, UR19 ;  /* 0x00000013000a7c02 */ /* 0x002fe20008000f00 */
[----:B------:R-:W-:Y:S02]  /*4a80*/  IMAD R3, R8, 0x10, R3 ;  /* 0x0000001008037824 */ /* 0x000fe400078e0203 */
[----:B------:R-:W-:Y:S01]  /*4a90*/  UISETP.NE.AND UP5, UPT, UR5, URZ, UPT ;  /* 0x000000ff0500728c */ /* 0x000fe2000bfa5270 */
[C---:B------:R-:W-:Y:S01]  /*4aa0*/  LEA R7, R10.reuse, R7, 0x6 ;  /* 0x000000070a077211 */ /* 0x040fe200078e30ff */
[----:B------:R-:W-:Y:S01]  /*4ab0*/  IMAD R2, R10, 0x10, R2 ;  /* 0x000000100a027824 */ /* 0x000fe200078e0202 */
[----:B---3--:R2:W-:Y:S06]  /*4ac0*/  STS [R12+UR23], R19 ;  /* 0x000000130c007988 */ /* 0x0085ec0008000817 */
[----:B------:R-:W-:Y:S05]  /*4ad0*/  BRA.U UP5, `(.L_x_79) ;  /* 0xfffffff905e47547 */ /* 0x000fea000b83ffff */
.L_x_78:
[----:B------:R-:W-:-:S09]  /*4ae0*/  UISETP.NE.AND UP5, UPT, UR11, URZ, UPT ;  /* 0x000000ff0b00728c */ /* 0x000fd2000bfa5270 */
[----:B------:R-:W-:Y:S05]  /*4af0*/  BRA.U !UP5, `(.L_x_77) ;  /* 0x000000050d787547 */ /* 0x000fea000b800000 */
[----:B------:R-:W-:-:S04]  /*4b00*/  ULOP3.LUT UR5, UR16, 0x7, URZ, 0xc0, !UPT ;  /* 0x0000000710057892 */ /* 0x000fc8000f8ec0ff */
[----:B------:R-:W-:Y:S01]  /*4b10*/  UISETP.NE.AND UP5, UPT, UR5, URZ, UPT ;  /* 0x000000ff0500728c */ /* 0x000fe2000bfa5270 */
[----:B------:R-:W-:Y:S10]  /*4b20*/  BRA.U !UP1, `(.L_x_80) ;  /* 0x0000000109a07547 */ /* 0x000ff4000b800000 */
[----:B--2-4-:R-:W1:Y:S08]  /*4b30*/  LDC.64 R12, c[0x0][0x380] ;  /* 0x0000e000ff0c7b82 */ /* 0x014e700000000a00 */
        /* <DEDUP_REMOVED lines=10> */
[----:B------:R-:W-:Y:S02]  /*4be0*/  IMAD.U32 R7, RZ, RZ, UR19 ;  /* 0x00000013ff077e24 */ /* 0x000fe4000f8e00ff */
[----:B------:R-:W-:-:S04]  /*4bf0*/  IMAD.WIDE R12, R8, 0x4, R14 ;  /* 0x00000004080c7825 */ /* 0x000fc800078e020e */
[----:B------:R-:W-:-:S05]  /*4c00*/  IMAD R19, R7, 0x4, R10 ;  /* 0x0000000407137824 */ /* 0x000fca00078e020a */
[----:B--2---:R2:W-:Y:S04]  /*4c10*/  STS [R19], R18 ;  /* 0x0000001213007388 */ /* 0x0045e80000000800 */
[----:B------:R-:W3:Y:S01]  /*4c20*/  LDG.E.STRONG.SYS R20, desc[UR14][R12.64] ;  /* 0x0000000e0c147981 */ /* 0x000ee2000c1f5900 */
[----:B------:R-:W-:Y:S01]  /*4c30*/  LEA R21, R7, R19, 0x2 ;  /* 0x0000001307157211 */ /* 0x000fe200078e10ff */
[----:B------:R-:W-:-:S04]  /*4c40*/  IMAD.WIDE R16, R8, 0x4, R12 ;  /* 0x0000000408107825 */ /* 0x000fc800078e020c */
[----:B---3--:R3:W-:Y:S04]  /*4c50*/  STS [R21], R20 ;  /* 0x0000001415007388 */ /* 0x0087e80000000800 */
[----:B------:R-:W4:Y:S01]  /*4c60*/  LDG.E.STRONG.SYS R22, desc[UR14][R16.64] ;  /* 0x0000000e10167981 */ /* 0x000f22000c1f5900 */
[----:B-1----:R-:W-:Y:S02]  /*4c70*/  IMAD R9, R7, 0x4, R21 ;  /* 0x0000000407097824 */ /* 0x002fe400078e0215 */
[----:B------:R-:W-:-:S03]  /*4c80*/  IMAD.WIDE R14, R8, 0x4, R16 ;  /* 0x00000004080e7825 */ /* 0x000fc600078e0210 */
[----:B----4-:R1:W-:Y:S04]  /*4c90*/  STS [R9], R22 ;  /* 0x0000001609007388 */ /* 0x0103e80000000800 */
[----:B------:R-:W4:Y:S01]  /*4ca0*/  LDG.E.STRONG.SYS R10, desc[UR14][R14.64] ;  /* 0x0000000e0e0a7981 */ /* 0x000f22000c1f5900 */
[----:B------:R-:W-:Y:S02]  /*4cb0*/  IMAD R23, R7, 0x4, R9 ;  /* 0x0000000407177824 */ /* 0x000fe400078e0209 */
[----:B--2---:R-:W-:-:S03]  /*4cc0*/  IMAD.WIDE R18, R8, 0x4, R14 ;  /* 0x0000000408127825 */ /* 0x004fc600078e020e */
[----:B----4-:R2:W-:Y:S04]  /*4cd0*/  STS [R23], R10 ;  /* 0x0000000a17007388 */ /* 0x0105e80000000800 */
[----:B------:R-:W4:Y:S01]  /*4ce0*/  LDG.E.STRONG.SYS R24, desc[UR14][R18.64] ;  /* 0x0000000e12187981 */ /* 0x000f22000c1f5900 */
[----:B------:R-:W-:Y:S01]  /*4cf0*/  LEA R25, R7, R23, 0x2 ;  /* 0x0000001707197211 */ /* 0x000fe200078e10ff */
[----:B------:R-:W-:-:S04]  /*4d00*/  IMAD.WIDE R12, R8, 0x4, R18 ;  /* 0x00000004080c7825 */ /* 0x000fc800078e0212 */
[----:B----4-:R2:W-:Y:S04]  /*4d10*/  STS [R25], R24 ;  /* 0x0000001819007388 */ /* 0x0105e80000000800 */
[----:B---3--:R-:W3:Y:S01]  /*4d20*/  LDG.E.STRONG.SYS R20, desc[UR14][R12.64] ;  /* 0x0000000e0c147981 */ /* 0x008ee2000c1f5900 */
[----:B------:R-:W-:Y:S02]  /*4d30*/  IMAD R21, R7, 0x4, R25 ;  /* 0x0000000407157824 */ /* 0x000fe400078e0219 */
[----:B------:R-:W-:-:S03]  /*4d40*/  IMAD.WIDE R16, R8, 0x4, R12 ;  /* 0x0000000408107825 */ /* 0x000fc600078e020c */
[----:B---3--:R2:W-:Y:S04]  /*4d50*/  STS [R21], R20 ;  /* 0x0000001415007388 */ /* 0x0085e80000000800 */
[----:B------:R-:W3:Y:S01]  /*4d60*/  LDG.E.STRONG.SYS R16, desc[UR14][R16.64] ;  /* 0x0000000e10107981 */ /* 0x000ee2000c1f5900 */
[C---:B-1----:R-:W-:Y:S01]  /*4d70*/  IMAD R9, R7.reuse, 0x4, R21 ;  /* 0x0000000407097824 */ /* 0x042fe200078e0215 */
[----:B------:R-:W-:Y:S01]  /*4d80*/  LEA R3, R8, R3, 0x3 ;  /* 0x0000000308037211 */ /* 0x000fe200078e18ff */
[----:B------:R-:W-:-:S03]  /*4d90*/  IMAD R2, R7, 0x8, R2 ;  /* 0x0000000807027824 */ /* 0x000fc600078e0202 */
[----:B---3--:R2:W-:Y:S04]  /*4da0*/  STS [R9], R16 ;  /* 0x0000001009007388 */ /* 0x0085e80000000800 */
.L_x_80:
        /* <DEDUP_REMOVED lines=16> */
[----:B------:R-:W-:-:S03]  /*4eb0*/  IMAD.WIDE R8, R17, 0x4, R12 ;  /* 0x0000000411087825 */ /* 0x000fc600078e020c */
[----:B------:R-:W-:-:S05]  /*4ec0*/  LEA R19, R20, R18, 0x2 ;  /* 0x0000001214137211 */ /* 0x000fca00078e10ff */
[----:B--2---:R3:W-:Y:S04]  /*4ed0*/  STS [R19], R10 ;  /* 0x0000000a13007388 */ /* 0x0047e80000000800 */
[----:B------:R-:W2:Y:S01]  /*4ee0*/  LDG.E.STRONG.SYS R16, desc[UR14][R8.64] ;  /* 0x0000000e08107981 */ /* 0x000ea2000c1f5900 */
[----:B------:R-:W-:Y:S02]  /*4ef0*/  IMAD R21, R20, 0x4, R19 ;  /* 0x0000000414157824 */ /* 0x000fe400078e0213 */
[----:B------:R-:W-:-:S03]  /*4f00*/  IMAD.WIDE R14, R17, 0x4, R8 ;  /* 0x00000004110e7825 */ /* 0x000fc600078e0208 */
[----:B--2---:R3:W-:Y:S04]  /*4f10*/  STS [R21], R16 ;  /* 0x0000001015007388 */ /* 0x0047e80000000800 */
[----:B------:R-:W2:Y:S01]  /*4f20*/  LDG.E.STRONG.SYS R14, desc[UR14][R14.64] ;  /* 0x0000000e0e0e7981 */ /* 0x000ea2000c1f5900 */
[C---:B-1----:R-:W-:Y:S01]  /*4f30*/  LEA R7, R20.reuse, R21, 0x2 ;  /* 0x0000001514077211 */ /* 0x042fe200078e10ff */
[----:B------:R-:W-:Y:S01]  /*4f40*/  IMAD R3, R17, 0x4, R3 ;  /* 0x0000000411037824 */ /* 0x000fe200078e0203 */
[----:B------:R-:W-:-:S03]  /*4f50*/  LEA R2, R20, R2, 0x2 ;  /* 0x0000000214027211 */ /* 0x000fc600078e10ff */
[----:B--2---:R3:W-:Y:S04]  /*4f60*/  STS [R7], R14 ;  /* 0x0000000e07007388 */ /* 0x0047e80000000800 */
.L_x_81:
[----:B------:R-:W-:Y:S05]  /*4f70*/  BRA.U !UP5, `(.L_x_77) ;  /* 0x000000010d587547 */ /* 0x000fea000b800000 */
[----:B--2-4-:R-:W1:Y:S02]  /*4f80*/  LDC.64 R8, c[0x0][0x380] ;  /* 0x0000e000ff087b82 */ /* 0x014e640000000a00 */
[----:B-1----:R-:W-:-:S05]  /*4f90*/  IMAD.WIDE R8, R3, 0x4, R8 ;  /* 0x0000000403087825 */ /* 0x002fca00078e0208 */
[----:B------:R-:W2:Y:S01]  /*4fa0*/  LDG.E.STRONG.SYS R3, desc[UR14][R8.64] ;  /* 0x0000000e08037981 */ /* 0x000ea2000c1f5900 */
[----:B------:R-:W1:Y:S01]  /*4fb0*/  S2UR UR11, SR_CgaCtaId ;  /* 0x00000000000b79c3 */ /* 0x000e620000008800 */
[----:B------:R-:W-:Y:S01]  /*4fc0*/  UMOV UR5, 0x400 ;  /* 0x0000040000057882 */ /* 0x000fe20000000000 */
[----:B------:R-:W-:Y:S02]  /*4fd0*/  UISETP.NE.AND UP5, UPT, UR12, 0x1, UPT ;  /* 0x000000010c00788c */ /* 0x000fe4000bfa5270 */
[----:B-1----:R-:W-:-:S06]  /*4fe0*/  ULEA UR5, UR11, UR5, 0x18 ;  /* 0x000000050b057291 */ /* 0x002fcc000f8ec0ff */
[----:B---3--:R-:W-:-:S05]  /*4ff0*/  LEA R10, R2, UR5, 0x2 ;  /* 0x00000005020a7c11 */ /* 0x008fca000f8e10ff */
[----:B--2---:R1:W-:Y:S01]  /*5000*/  STS [R10], R3 ;  /* 0x000000030a007388 */ /* 0x0043e20000000800 */
[----:B------:R-:W-:Y:S05]  /*5010*/  BRA.U !UP5, `(.L_x_77) ;  /* 0x000000010d307547 */ /* 0x000fea000b800000 */
[----:B------:R-:W1:Y:S02]  /*5020*/  LDC R13, c[0x0][0x3b0] ;  /* 0x0000ec00ff0d7b82 */ /* 0x000e640000000800 */
[----:B-1----:R-:W-:-:S05]  /*5030*/  IMAD.WIDE R2, R13, 0x4, R8 ;  /* 0x000000040d027825 */ /* 0x002fca00078e0208 */
[----:B------:R-:W2:Y:S01]  /*5040*/  LDG.E.STRONG.SYS R7, desc[UR14][R2.64] ;  /* 0x0000000e02077981 */ /* 0x000ea2000c1f5900 */
[----:B------:R-:W-:Y:S01]  /*5050*/  IMAD.U32 R9, RZ, RZ, UR19 ;  /* 0x00000013ff097e24 */ /* 0x000fe2000f8e00ff */
[----:B------:R-:W-:-:S04]  /*5060*/  UISETP.NE.AND UP5, UPT, UR12, 0x2, UPT ;  /* 0x000000020c00788c */ /* 0x000fc8000bfa5270 */
[----:B------:R-:W-:-:S05]  /*5070*/  LEA R10, R9, R10, 0x2 ;  /* 0x0000000a090a7211 */ /* 0x000fca00078e10ff */
[----:B--2---:R1:W-:Y:S01]  /*5080*/  STS [R10], R7 ;  /* 0x000000070a007388 */ /* 0x0043e20000000800 */
[----:B------:R-:W-:Y:S05]  /*5090*/  BRA.U !UP5, `(.L_x_77) ;  /* 0x000000010d107547 */ /* 0x000fea000b800000 */
[----:B------:R-:W-:-:S06]  /*50a0*/  IMAD.WIDE R2, R13, 0x4, R2 ;  /* 0x000000040d027825 */ /* 0x000fcc00078e0202 */
[----:B------:R-:W2:Y:S01]  /*50b0*/  LDG.E.STRONG.SYS R2, desc[UR14][R2.64] ;  /* 0x0000000e02027981 */ /* 0x000ea2000c1f5900 */
[----:B-1----:R-:W-:-:S05]  /*50c0*/  IMAD R7, R9, 0x4, R10 ;  /* 0x0000000409077824 */ /* 0x002fca00078e020a */
[----:B--2---:R1:W-:Y:S02]  /*50d0*/  STS [R7], R2 ;  /* 0x0000000207007388 */ /* 0x0043e40000000800 */
.L_x_77:
[----:B0-----:R-:W-:Y:S05]  /*50e0*/  BSYNC.RECONVERGENT B0 ;  /* 0x0000000000007941 */ /* 0x001fea0003800200 */
.L_x_76:
[----:B------:R-:W-:Y:S01]  /*50f0*/  BAR.SYNC.DEFER_BLOCKING 0x0 ;  /* 0x0000000000007b1d */ /* 0x000fe20000010000 */
[----:B------:R-:W-:-:S09]  /*5100*/  UISETP.GE.AND UP5, UPT, UR17, 0x1, UPT ;  /* 0x000000011100788c */ /* 0x000fd2000bfa6270 */
[----:B------:R-:W-:Y:S05]  /*5110*/  BRA.U !UP5, `(.L_x_82) ;  /* 0x0000000d0d587547 */ /* 0x000fea000b800000 */
[----:B------:R-:W-:Y:S02]  /*5120*/  ULOP3.LUT UP5, UR25, UR17, 0x3, URZ, 0xc0, !UPT ;  /* 0x0000000311197892 */ /* 0x000fe4000f8ac0ff */
[----:B-1----:R-:W-:Y:S01]  /*5130*/  MOV R2, UR17 ;  /* 0x0000001100027c02 */ /* 0x002fe20008000f00 */
[----:B------:R-:W-:-:S04]  /*5140*/  UIADD3 UR5, UPT, UPT, -UR17, UR16, URZ ;  /* 0x0000001011057290 */ /* 0x000fc8000fffe1ff */
[----:B------:R-:W-:Y:S02]  /*5150*/  UIMAD UR5, UR5, UR19, URZ ;  /* 0x00000013050572a4 */ /* 0x000fe4000f8e02ff */
[----:B------:R-:W-:Y:S10]  /*5160*/  BRA.U !UP5, `(.L_x_83) ;  /* 0x000000050d707547 */ /* 0x000ff4000b800000 */
[----:B------:R-:W-:Y:S01]  /*5170*/  UISETP.LT.AND UP5, UPT, UR17, UR10, UPT ;  /* 0x0000000a1100728c */ /* 0x000fe2000bfa1270 */
[----:B------:R-:W-:Y:S01]  /*5180*/  BSSY.RECONVERGENT B0, `(.L_x_84) ;  /* 0x0000019000007945 */ /* 0x000fe20003800200 */
[----:B------:R-:W-:Y:S02]  /*5190*/  UIADD3 UR5, UPT, UPT, UR5, UR19, URZ ;  /* 0x0000001305057290 */ /* 0x000fe4000fffe0ff */
[----:B------:R-:W-:-:S06]  /*51a0*/  USEL UR11, UR17, UR10, UP5 ;  /* 0x0000000a110b7287 */ /* 0x000fcc000a800000 */
[----:B------:R-:W-:-:S13]  /*51b0*/  ISETP.GE.AND P2, PT, R0, UR11, PT ;  /* 0x0000000b00007c0c */ /* 0x000fda000bf46270 */
[----:B------:R-:W-:Y:S05]  /*51c0*/  @P2 BRA `(.L_x_85) ;  /* 0x0000000000502947 */ /* 0x000fea0003800000 */
[----:B------:R-:W0:Y:S01]  /*51d0*/  S2UR UR12, SR_CgaCtaId ;  /* 0x00000000000c79c3 */ /* 0x000e220000008800 */
[----:B------:R-:W-:Y:S01]  /*51e0*/  UMOV UR11, 0x400 ;  /* 0x00000400000b7882 */ /* 0x000fe20000000000 */
[----:B------:R-:W-:Y:S02]  /*51f0*/  VIADD R2, R5, UR5 ;  /* 0x0000000505027c36 */ /* 0x000fe40008000000 */
[----:B--2-4-:R-:W-:-:S03]  /*5200*/  IMAD.U32 R9, RZ, RZ, UR19 ;  /* 0x00000013ff097e24 */ /* 0x014fc6000f8e00ff */
[----:B------:R-:W-:Y:S01]  /*5210*/  IADD3 R3, PT, PT, R2, -UR19, RZ ;  /* 0x8000001302037c10 */ /* 0x000fe2000fffe0ff */
[----:B0-----:R-:W-:-:S06]  /*5220*/  ULEA UR11, UR12, UR11, 0x18 ;  /* 0x0000000b0c0b7291 */ /* 0x001fcc000f8ec0ff */
[----:B------:R-:W-:Y:S02]  /*5230*/  LEA R2, R2, UR11, 0x2 ;  /* 0x0000000b02027c11 */ /* 0x000fe4000f8e10ff */
[----:B---3--:R-:W-:Y:S02]  /*5240*/  LEA R7, R3, UR11, 0x2 ;  /* 0x0000000b03077c11 */ /* 0x008fe4000f8e10ff */
        /* <DEDUP_REMOVED lines=12> */
.L_x_85:
[----:B------:R-:W-:Y:S05]  /*5310*/  BSYNC.RECONVERGENT B0 ;  /* 0x0000000000007941 */ /* 0x000fea0003800200 */
.L_x_84:
[----:B------:R-:W-:Y:S01]  /*5320*/  BAR.SYNC.DEFER_BLOCKING 0x0 ;  /* 0x0000000000007b1d */ /* 0x000fe20000010000 */
[----:B------:R-:W-:Y:S01]  /*5330*/  UISETP.NE.AND UP5, UPT, UR25, 0x1, UPT ;  /* 0x000000011900788c */ /* 0x000fe2000bfa5270 */
[----:B0-----:R-:W-:-:S08]  /*5340*/  IMAD.U32 R2, RZ, RZ, UR13 ;  /* 0x0000000dff027e24 */ /* 0x001fd0000f8e00ff */
[----:B------:R-:W-:Y:S05]  /*5350*/  BRA.U !UP5, `(.L_x_83) ;  /* 0x000000010df47547 */ /* 0x000fea000b800000 */
[----:B------:R-:W-:Y:S01]  /*5360*/  UISETP.LT.AND UP5, UPT, UR13, UR10, UPT ;  /* 0x0000000a0d00728c */ /* 0x000fe2000bfa1270 */
[----:B------:R-:W-:Y:S01]  /*5370*/  BSSY.RECONVERGENT B0, `(.L_x_86) ;  /* 0x0000019000007945 */ /* 0x000fe20003800200 */
[----:B------:R-:W-:Y:S02]  /*5380*/  UIADD3 UR5, UPT, UPT, UR5, UR19, URZ ;  /* 0x0000001305057290 */ /* 0x000fe4000fffe0ff */
[----:B------:R-:W-:-:S06]  /*5390*/  USEL UR11, UR13, UR10, UP5 ;  /* 0x0000000a0d0b7287 */ /* 0x000fcc000a800000 */
[----:B------:R-:W-:-:S13]  /*53a0*/  ISETP.GE.AND P2, PT, R0, UR11, PT ;  /* 0x0000000b00007c0c */ /* 0x000fda000bf46270 */
[----:B------:R-:W-:Y:S05]  /*53b0*/  @P2 BRA `(.L_x_87) ;  /* 0x0000000000502947 */ /* 0x000fea0003800000 */
[----:B------:R-:W0:Y:S01]  /*53c0*/  S2UR UR12, SR_CgaCtaId ;  /* 0x00000000000c79c3 */ /* 0x000e220000008800 */
[----:B------:R-:W-:Y:S01]  /*53d0*/  IADD3 R2, PT, PT, R5, UR5, RZ ;  /* 0x0000000505027c10 */ /* 0x000fe2000fffe0ff */
[----:B------:R-:W-:Y:S01]  /*53e0*/  UMOV UR11, 0x400 ;  /* 0x00000400000b7882 */ /* 0x000fe20000000000 */
[----:B---34-:R-:W-:-:S03]  /*53f0*/  MOV R7, UR19 ;  /* 0x0000001300077c02 */ /* 0x018fc60008000f00 */
[----:B------:R-:W-:Y:S01]  /*5400*/  VIADD R3, R2, -UR19 ;  /* 0x8000001302037c36 */ /* 0x000fe20008000000 */
[----:B0-----:R-:W-:-:S06]  /*5410*/  ULEA UR11, UR12, UR11, 0x18 ;  /* 0x0000000b0c0b7291 */ /* 0x001fcc000f8ec0ff */
[----:B--2---:R-:W-:Y:S02]  /*5420*/  LEA R10, R2, UR11, 0x2 ;  /* 0x0000000b020a7c11 */ /* 0x004fe4000f8e10ff */
[----:B------:R-:W-:-:S03]  /*5430*/  LEA R12, R3, UR11, 0x2 ;  /* 0x0000000b030c7c11 */ /* 0x000fc6000f8e10ff */
[----:B------:R-:W-:Y:S01]  /*5440*/  IMAD R8, R7, 0x4, R10 ;  /* 0x0000000407087824 */ /* 0x000fe200078e020a */
        /* <DEDUP_REMOVED lines=11> */
.L_x_87:
[----:B------:R-:W-:Y:S05]  /*5500*/  BSYNC.RECONVERGENT B0 ;  /* 0x0000000000007941 */ /* 0x000fea0003800200 */
.L_x_86:
[----:B------:R-:W-:Y:S01]  /*5510*/  BAR.SYNC.DEFER_BLOCKING 0x0 ;  /* 0x0000000000007b1d */ /* 0x000fe20000010000 */
[----:B------:R-:W-:Y:S02]  /*5520*/  UISETP.NE.AND UP5, UPT, UR25, 0x2, UPT ;  /* 0x000000021900788c */ /* 0x000fe4000bfa5270 */
[----:B------:R-:W-:-:S06]  /*5530*/  UIADD3 UR11, UPT, UPT, UR13, -0x1, URZ ;  /* 0xffffffff0d0b7890 */ /* 0x000fcc000fffe0ff */
[----:B------:R-:W-:Y:S01]  /*5540*/  MOV R2, UR11 ;  /* 0x0000000b00027c02 */ /* 0x000fe20008000f00 */
[----:B------:R-:W-:Y:S06]  /*5550*/  BRA.U !UP5, `(.L_x_83) ;  /* 0x000000010d747547 */ /* 0x000fec000b800000 */
[----:B0-----:R-:W-:Y:S01]  /*5560*/  VIMNMX R3, PT, PT, R2, UR10, PT ;  /* 0x0000000a02037c48 */ /* 0x001fe2000bfe0100 */
[----:B------:R-:W-:Y:S01]  /*5570*/  UIADD3 UR5, UPT, UPT, UR5, UR19, URZ ;  /* 0x0000001305057290 */ /* 0x000fe2000fffe0ff */
[----:B------:R-:W-:Y:S02]  /*5580*/  BSSY.RECONVERGENT B0, `(.L_x_88) ;  /* 0x0000017000007945 */ /* 0x000fe40003800200 */
[----:B------:R-:W-:-:S13]  /*5590*/  ISETP.GE.AND P2, PT, R0, R3, PT ;  /* 0x000000030000720c */ /* 0x000fda0003f46270 */
[----:B------:R-:W-:Y:S05]  /*55a0*/  @P2 BRA `(.L_x_89) ;  /* 0x0000000000502947 */ /* 0x000fea0003800000 */
[----:B------:R-:W0:Y:S01]  /*55b0*/  S2UR UR12, SR_CgaCtaId ;  /* 0x00000000000c79c3 */ /* 0x000e220000008800 */
[----:B------:R-:W-:Y:S01]  /*55c0*/  UMOV UR11, 0x400 ;  /* 0x00000400000b7882 */ /* 0x000fe20000000000 */
[----:B------:R-:W-:Y:S02]  /*55d0*/  VIADD R2, R5, UR5 ;  /* 0x0000000505027c36 */ /* 0x000fe40008000000 */
[----:B---34-:R-:W-:-:S03]  /*55e0*/  IMAD.U32 R7, RZ, RZ, UR19 ;  /* 0x00000013ff077e24 */ /* 0x018fc6000f8e00ff */
[----:B------:R-:W-:Y:S01]  /*55f0*/  IADD3 R3, PT, PT, R2, -UR19, RZ ;  /* 0x8000001302037c10 */ /* 0x000fe2000fffe0ff */
[----:B0-----:R-:W-:-:S06]  /*5600*/  ULEA UR11, UR12, UR11, 0x18 ;  /* 0x0000000b0c0b7291 */ /* 0x001fcc000f8ec0ff */
[----:B--2---:R-:W-:Y:S02]  /*5610*/  LEA R10, R2, UR11, 0x2 ;  /* 0x0000000b020a7c11 */ /* 0x004fe4000f8e10ff */
        /* <DEDUP_REMOVED lines=13> */
.L_x_89:
[----:B------:R-:W-:Y:S05]  /*56f0*/  BSYNC.RECONVERGENT B0 ;  /* 0x0000000000007941 */ /* 0x000fea0003800200 */
.L_x_88:
[----:B------:R-:W-:Y:S01]  /*5700*/  BAR.SYNC.DEFER_BLOCKING 0x0 ;  /* 0x0000000000007b1d */ /* 0x000fe20000010000 */
[----:B------:R-:W-:-:S06]  /*5710*/  UIADD3 UR11, UPT, UPT, UR13, -0x2, URZ ;  /* 0xfffffffe0d0b7890 */ /* 0x000fcc000fffe0ff */
[----:B------:R-:W-:-:S07]  /*5720*/  IMAD.U32 R2, RZ, RZ, UR11 ;  /* 0x0000000bff027e24 */ /* 0x000fce000f8e00ff */
.L_x_83:
[----:B------:R-:W-:-:S09]  /*5730*/  UISETP.GE.U32.AND UP5, UPT, UR13, 0x3, UPT ;  /* 0x000000030d00788c */ /* 0x000fd2000bfa6070 */
[----:B------:R-:W-:Y:S05]  /*5740*/  BRA.U !UP5, `(.L_x_82) ;  /* 0x000000050dcc7547 */ /* 0x000fea000b800000 */
[----:B------:R-:W1:Y:S02]  /*5750*/  LDCU UR10, c[0x0][0x3a0] ;  /* 0x00007400ff0a77ac */ /* 0x000e640008000800 */
.L_x_98:
[----:B01----:R-:W-:Y:S01]  /*5760*/  VIMNMX R3, PT, PT, R2, UR10, PT ;  /* 0x0000000a02037c48 */ /* 0x003fe2000bfe0100 */
[----:B---34-:R-:W-:Y:S01]  /*5770*/  HFMA2 R7, -RZ, RZ, 0, 5.9604644775390625e-08 ;  /* 0x00000001ff077431 */ /* 0x018fe200000001ff */
[----:B------:R-:W-:Y:S01]  /*5780*/  UIADD3 UR5, UPT, UPT, UR5, UR19, URZ ;  /* 0x0000001305057290 */ /* 0x000fe2000fffe0ff */
[----:B--2---:R-:W-:Y:S01]  /*5790*/  IMAD.MOV.U32 R9, RZ, RZ, 0x2 ;  /* 0x00000002ff097424 */ /* 0x004fe200078e00ff */
[----:B------:R-:W-:Y:S01]  /*57a0*/  ISETP.GE.AND P2, PT, R0, R3, PT ;  /* 0x000000030000720c */ /* 0x000fe20003f46270 */
[----:B------:R-:W-:Y:S01]  /*57b0*/  BSSY.RECONVERGENT B0, `(.L_x_90) ;  /* 0x000001c000007945 */ /* 0x000fe20003800200 */
[----:B------:R-:W-:Y:S02]  /*57c0*/  UIADD3 UR25, UPT, UPT, UR5, UR19, URZ ;  /* 0x0000001305197290 */ /* 0x000fe4000fffe0ff */
[C---:B------:R-:W-:Y:S02]  /*57d0*/  VIADDMNMX R9, R2.reuse, -R9, UR10, PT ;  /* 0x0000000a02097e46 */ /* 0x040fe4000b800909 */
[----:B------:R-:W-:Y:S01]  /*57e0*/  UIADD3 UR11, UPT, UPT, UR25, UR19, URZ ;  /* 0x00000013190b7290 */ /* 0x000fe2000fffe0ff */
[----:B------:R-:W-:-:S02]  /*57f0*/  VIADDMNMX R7, R2, -R7, UR10, PT ;  /* 0x0000000a02077e46 */ /* 0x000fc4000b800907 */
[C---:B------:R-:W-:Y:S02]  /*5800*/  ISETP.GE.AND P4, PT, R0.reuse, R9, PT ;  /* 0x000000090000720c */ /* 0x040fe40003f86270 */
[----:B------:R-:W-:Y:S02]  /*5810*/  ISETP.GE.AND P3, PT, R0, R7, PT ;  /* 0x000000070000720c */ /* 0x000fe40003f66270 */
[----:B------:R-:W-:Y:S11]  /*5820*/  @P2 BRA `(.L_x_91) ;  /* 0x0000000000502947 */ /* 0x000ff60003800000 */
[----:B------:R-:W0:Y:S01]  /*5830*/  S2UR UR13, SR_CgaCtaId ;  /* 0x00000000000d79c3 */ /* 0x000e220000008800 */
[----:B------:R-:W-:Y:S01]  /*5840*/  IADD3 R3, PT, PT, R5, UR5, RZ ;  /* 0x0000000505037c10 */ /* 0x000fe2000fffe0ff */
[----:B------:R-:W-:Y:S01]  /*5850*/  UMOV UR12, 0x400 ;  /* 0x00000400000c7882 */ /* 0x000fe20000000000 */
[----:B------:R-:W-:-:S03]  /*5860*/  MOV R12, UR19 ;  /* 0x00000013000c7c02 */ /* 0x000fc60008000f00 */
[----:B------:R-:W-:Y:S01]  /*5870*/  VIADD R7, R3, -UR19 ;  /* 0x8000001303077c36 */ /* 0x000fe20008000000 */
[----:B0-----:R-:W-:-:S06]  /*5880*/  ULEA UR12, UR13, UR12, 0x18 ;  /* 0x0000000c0d0c7291 */ /* 0x001fcc000f8ec0ff */
[----:B------:R-:W-:Y:S02]  /*5890*/  LEA R3, R3, UR12, 0x2 ;  /* 0x0000000c03037c11 */ /* 0x000fe4000f8e10ff */
        /* <DEDUP_REMOVED lines=13> */
.L_x_91:
[----:B------:R-:W-:Y:S05]  /*5970*/  BSYNC.RECONVERGENT B0 ;  /* 0x0000000000007941 */ /* 0x000fea0003800200 */
.L_x_90:
[----:B------:R-:W-:Y:S06]  /*5980*/  BAR.SYNC.DEFER_BLOCKING 0x0 ;  /* 0x0000000000007b1d */ /* 0x000fec0000010000 */
[----:B------:R-:W-:Y:S04]  /*5990*/  BSSY.RECONVERGENT B0, `(.L_x_92) ;  /* 0x0000016000007945 */ /* 0x000fe80003800200 */
[----:B------:R-:W-:Y:S05]  /*59a0*/  @P3 BRA `(.L_x_93) ;  /* 0x0000000000503947 */ /* 0x000fea0003800000 */
[----:B------:R-:W1:Y:S01]  /*59b0*/  S2UR UR12, SR_CgaCtaId ;  /* 0x00000000000c79c3 */ /* 0x000e620000008800 */
[----:B0-----:R-:W-:Y:S01]  /*59c0*/  IADD3 R3, PT, PT, R5, UR25, RZ ;  /* 0x0000001905037c10 */ /* 0x001fe2000fffe0ff */
[----:B------:R-:W-:Y:S01]  /*59d0*/  UMOV UR5, 0x400 ;  /* 0x0000040000057882 */ /* 0x000fe20000000000 */
[----:B------:R-:W-:-:S03]  /*59e0*/  MOV R12, UR19 ;  /* 0x00000013000c7c02 */ /* 0x000fc60008000f00 */
[----:B------:R-:W-:Y:S01]  /*59f0*/  VIADD R7, R3, -UR19 ;  /* 0x8000001303077c36 */ /* 0x000fe20008000000 */
[----:B-1----:R-:W-:-:S06]  /*5a00*/  ULEA UR5, UR12, UR5, 0x18 ;  /* 0x000000050c057291 */ /* 0x002fcc000f8ec0ff */
        /* <DEDUP_REMOVED lines=14> */
.L_x_93:
[----:B------:R-:W-:Y:S05]  /*5af0*/  BSYNC.RECONVERGENT B0 ;  /* 0x0000000000007941 */ /* 0x000fea0003800200 */
.L_x_92:
[----:B------:R-:W-:Y:S06]  /*5b00*/  BAR.SYNC.DEFER_BLOCKING 0x0 ;  /* 0x0000000000007b1d */ /* 0x000fec0000010000 */
[----:B------:R-:W-:Y:S04]  /*5b10*/  BSSY.RECONVERGENT B0, `(.L_x_94) ;  /* 0x0000016000007945 */ /* 0x000fe80003800200 */
[----:B------:R-:W-:Y:S05]  /*5b20*/  @P4 BRA `(.L_x_95) ;  /* 0x0000000000504947 */ /* 0x000fea0003800000 */
[----:B------:R-:W2:Y:S01]  /*5b30*/  S2UR UR12, SR_CgaCtaId ;  /* 0x00000000000c79c3 */ /* 0x000ea20000008800 */
[----:B01----:R-:W-:Y:S01]  /*5b40*/  IADD3 R3, PT, PT, R5, UR11, RZ ;  /* 0x0000000b05037c10 */ /* 0x003fe2000fffe0ff */
[----:B------:R-:W-:Y:S01]  /*5b50*/  UMOV UR5, 0x400 ;  /* 0x0000040000057882 */ /* 0x000fe20000000000 */
[----:B------:R-:W-:-:S03]  /*5b60*/  MOV R12, UR19 ;  /* 0x00000013000c7c02 */ /* 0x000fc60008000f00 */
[----:B------:R-:W-:Y:S01]  /*5b70*/  VIADD R7, R3, -UR19 ;  /* 0x8000001303077c36 */ /* 0x000fe20008000000 */
[----:B--2---:R-:W-:-:S06]  /*5b80*/  ULEA UR5, UR12, UR5, 0x18 ;  /* 0x000000050c057291 */ /* 0x004fcc000f8ec0ff */
        /* <DEDUP_REMOVED lines=14> */
.L_x_95:
[----:B------:R-:W-:Y:S05]  /*5c70*/  BSYNC.RECONVERGENT B0 ;  /* 0x0000000000007941 */ /* 0x000fea0003800200 */
.L_x_94:
[----:B012---:R-:W-:Y:S01]  /*5c80*/  MOV R3, 0x3 ;  /* 0x0000000300037802 */ /* 0x007fe20000000f00 */
[----:B------:R-:W-:Y:S01]  /*5c90*/  BAR.SYNC.DEFER_BLOCKING 0x0 ;  /* 0x0000000000007b1d */ /* 0x000fe20000010000 */
[----:B------:R-:W-:Y:S02]  /*5ca0*/  UIADD3 UR5, UPT, UPT, UR11, UR19, URZ ;  /* 0x000000130b057290 */ /* 0x000fe4000fffe0ff */
[----:B------:R-:W-:-:S03]  /*5cb0*/  VIADDMNMX R3, R2, -R3, UR10, PT ;  /* 0x0000000a02037e46 */ /* 0x000fc6000b800903 */
[----:B------:R-:W-:Y:S01]  /*5cc0*/  BSSY.RECONVERGENT B0, `(.L_x_96) ;  /* 0x0000017000007945 */ /* 0x000fe20003800200 */
[----:B------:R-:W-:-:S13]  /*5cd0*/  ISETP.GE.AND P2, PT, R0, R3, PT ;  /* 0x000000030000720c */ /* 0x000fda0003f46270 */
[----:B------:R-:W-:Y:S05]  /*5ce0*/  @P2 BRA `(.L_x_97) ;  /* 0x0000000000502947 */ /* 0x000fea0003800000 */
[----:B------:R-:W0:Y:S01]  /*5cf0*/  S2UR UR12, SR_CgaCtaId ;  /* 0x00000000000c79c3 */ /* 0x000e220000008800 */
[----:B------:R-:W-:Y:S01]  /*5d00*/  UMOV UR11, 0x400 ;  /* 0x00000400000b7882 */ /* 0x000fe20000000000 */
[----:B------:R-:W-:Y:S02]  /*5d10*/  VIADD R3, R5, UR5 ;  /* 0x0000000505037c36 */ /* 0x000fe40008000000 */
[----:B------:R-:W-:-:S03]  /*5d20*/  IMAD.U32 R8, RZ, RZ, UR19 ;  /* 0x00000013ff087e24 */ /* 0x000fc6000f8e00ff */
[----:B------:R-:W-:Y:S01]  /*5d30*/  IADD3 R7, PT, PT, R3, -UR19, RZ ;  /* 0x8000001303077c10 */ /* 0x000fe2000fffe0ff */
        /* <DEDUP_REMOVED lines=15> */
.L_x_97:
[----:B------:R-:W-:Y:S05]  /*5e30*/  BSYNC.RECONVERGENT B0 ;  /* 0x0000000000007941 */ /* 0x000fea0003800200 */
.L_x_96:
[----:B------:R-:W-:Y:S01]  /*5e40*/  BAR.SYNC.DEFER_BLOCKING 0x0 ;  /* 0x0000000000007b1d */ /* 0x000fe20000010000 */
[C---:B------:R-:W-:Y:S01]  /*5e50*/  ISETP.GT.U32.AND P2, PT, R2.reuse, 0x4, PT ;  /* 0x000000040200780c */ /* 0x040fe20003f44070 */
[----:B------:R-:W-:-:S12]  /*5e60*/  VIADD R2, R2, 0xfffffffc ;  /* 0xfffffffc02027836 */ /* 0x000fd80000000000 */
[----:B------:R-:W-:Y:S05]  /*5e70*/  @P2 BRA `(.L_x_98) ;  /* 0xfffffff800382947 */ /* 0x000fea000383ffff */
.L_x_82:
[----:B------:R-:W-:Y:S04]  /*5e80*/  BSSY.RECONVERGENT B0, `(.L_x_99) ;  /* 0x0000074000007945 */ /* 0x000fe80003800200 */
[----:B------:R-:W-:Y:S05]  /*5e90*/  @!P0 BRA `(.L_x_100) ;  /* 0x0000000400c88947 */ /* 0x000fea0003800000 */
[----:B------:R-:W-:Y:S01]  /*5ea0*/  UISETP.NE.AND UP5, UPT, UR24, URZ, UPT ;  /* 0x000000ff1800728c */ /* 0x000fe2000bfa5270 */
[----:B-1-34-:R-:W-:Y:S01]  /*5eb0*/  IADD3 R7, PT, PT, R11, UR6, RZ ;  /* 0x000000060b077c10 */ /* 0x01afe2000fffe0ff */
[----:B0-2---:R-:W-:-:S07]  /*5ec0*/  IMAD.MOV.U32 R10, RZ, RZ, R4 ;  /* 0x000000ffff0a7224 */ /* 0x005fce00078e0004 */
[----:B------:R-:W-:Y:S05]  /*5ed0*/  BRA.U !UP5, `(.L_x_101) ;  /* 0x000000010dc07547 */ /* 0x000fea000b800000 */
[----:B------:R-:W0:Y:S01]  /*5ee0*/  S2UR UR11, SR_CgaCtaId ;  /* 0x00000000000b79c3 */ /* 0x000e220000008800 */
[----:B------:R-:W-:Y:S01]  /*5ef0*/  UMOV UR5, 0x400 ;  /* 0x0000040000057882 */ /* 0x000fe20000000000 */
[----:B------:R-:W-:-:S06]  /*5f00*/  MOV R10, R4 ;  /* 0x00000004000a7202 */ /* 0x000fcc0000000f00 */
[----:B------:R-:W1:Y:S08]  /*5f10*/  LDC R8, c[0x0][0x3b0] ;  /* 0x0000ec00ff087b82 */ /* 0x000e700000000800 */
[----:B------:R-:W2:Y:S01]  /*5f20*/  LDC.64 R2, c[0x0][0x380] ;  /* 0x0000e000ff027b82 */ /* 0x000ea20000000a00 */
[----:B0-----:R-:W-:-:S03]  /*5f30*/  ULEA UR11, UR11, UR5, 0x18 ;  /* 0x000000050b0b7291 */ /* 0x001fc6000f8ec0ff */
[----:B------:R-:W-:-:S09]  /*5f40*/  UMOV UR5, URZ ;  /* 0x000000ff00057c82 */ /* 0x000fd20008000000 */
.L_x_102:
[----:B------:R-:W-:Y:S01]  /*5f50*/  VIADD R10, R10, UR19 ;  /* 0x000000130a0a7c36 */ /* 0x000fe20008000000 */
[----:B------:R-:W-:Y:S01]  /*5f60*/  MOV R9, UR19 ;  /* 0x0000001300097c02 */ /* 0x000fe20008000f00 */
[----:B--2---:R-:W-:Y:S01]  /*5f70*/  IMAD.WIDE R12, R7, 0x4, R2 ;  /* 0x00000004070c7825 */ /* 0x004fe200078e0202 */
[----:B------:R-:W-:Y:S01]  /*5f80*/  UIADD3 UR5, UPT, UPT, UR5, 0x8, URZ ;  /* 0x0000000805057890 */ /* 0x000fe2000fffe0ff */
[----:B-1----:R-:W-:Y:S02]  /*5f90*/  LEA R7, R8, R7, 0x3 ;  /* 0x0000000708077211 */ /* 0x002fe400078e18ff */
[----:B0-----:R-:W-:Y:S01]  /*5fa0*/  LEA R18, R10, UR11, 0x2 ;  /* 0x0000000b0a127c11 */ /* 0x001fe2000f8e10ff */
[----:B------:R-:W-:Y:S01]  /*5fb0*/  UISETP.NE.AND UP5, UPT, UR5, UR20, UPT ;  /* 0x000000140500728c */ /* 0x000fe2000bfa5270 */
[----:B------:R-:W-:Y:S01]  /*5fc0*/  IMAD.WIDE R14, R8, 0x4, R12 ;  /* 0x00000004080e7825 */ /* 0x000fe200078e020c */
[C---:B------:R-:W-:Y:S02]  /*5fd0*/  LEA R10, R9.reuse, R10, 0x2 ;  /* 0x0000000a090a7211 */ /* 0x040fe400078e10ff */
[----:B------:R0:W1:Y:S01]  /*5fe0*/  LDS R21, [R18] ;  /* 0x0000000012157984 */ /* 0x0000620000000800 */
[----:B------:R-:W-:-:S02]  /*5ff0*/  IMAD R20, R9, 0x4, R18 ;  /* 0x0000000409147824 */ /* 0x000fc400078e0212 */
[----:B------:R-:W-:-:S03]  /*6000*/  IMAD.WIDE R16, R8, 0x4, R14 ;  /* 0x0000000408107825 */ /* 0x000fc600078e020e */
[C---:B------:R-:W-:Y:S01]  /*6010*/  LEA R22, R9.reuse, R20, 0x2 ;  /* 0x0000001409167211 */ /* 0x040fe200078e10ff */
[----:B------:R-:W-:Y:S02]  /*6020*/  IMAD R10, R9, 0x2, R10 ;  /* 0x00000002090a7824 */ /* 0x000fe400078e020a */
[----:B0-----:R-:W-:-:S04]  /*6030*/  IMAD.WIDE R18, R8, 0x4, R16 ;  /* 0x0000000408127825 */ /* 0x001fc800078e0210 */
[----:B------:R-:W-:Y:S02]  /*6040*/  IMAD R24, R9, 0x4, R22 ;  /* 0x0000000409187824 */ /* 0x000fe400078e0216 */
[----:B------:R-:W-:-:S03]  /*6050*/  VIADD R10, R10, UR19 ;  /* 0x000000130a0a7c36 */ /* 0x000fc60008000000 */
[----:B------:R-:W-:Y:S01]  /*6060*/  LEA R26, R9, R24, 0x2 ;  /* 0x00000018091a7211 */ /* 0x000fe200078e10ff */
        /* <DEDUP_REMOVED lines=17> */
[----:B0-----:R-:W-:Y:S04]  /*6180*/  STG.E.STRONG.SYS desc[UR14][R14.64], R23 ;  /* 0x000000170e007986 */ /* 0x001fe8000c11590e */
[----:B------:R-:W0:Y:S04]  /*6190*/  LDS R25, [R22] ;  /* 0x0000000016197984 */ /* 0x000e280000000800 */
[----:B0-----:R-:W-:Y:S04]  /*61a0*/  STG.E.STRONG.SYS desc[UR14][R16.64], R25 ;  /* 0x0000001910007986 */ /* 0x001fe8000c11590e */
[----:B------:R-:W0:Y:S04]  /*61b0*/  LDS R27, [R24] ;  /* 0x00000000181b7984 */ /* 0x000e280000000800 */
[----:B0-----:R0:W-:Y:S01]  /*61c0*/  STG.E.STRONG.SYS desc[UR14][R18.64], R27 ;  /* 0x0000001b12007986 */ /* 0x0011e2000c11590e */
[----:B------:R-:W-:Y:S05]  /*61d0*/  BRA.U UP5, `(.L_x_102) ;  /* 0xfffffffd055c7547 */ /* 0x000fea000b83ffff */
.L_x_101:
[----:B------:R-:W-:-:S09]  /*61e0*/  UISETP.NE.AND UP5, UPT, UR22, URZ, UPT ;  /* 0x000000ff1600728c */ /* 0x000fd2000bfa5270 */
[----:B------:R-:W-:Y:S05]  /*61f0*/  BRA.U !UP5, `(.L_x_100) ;  /* 0x000000010df07547 */ /* 0x000fea000b800000 */
[----:B------:R-:W-:Y:S01]  /*6200*/  UISETP.NE.AND UP5, UPT, UR21, URZ, UPT ;  /* 0x000000ff1500728c */ /* 0x000fe2000bfa5270 */
[----:B------:R-:W-:Y:S10]  /*6210*/  BRA.U !UP3, `(.L_x_103) ;  /* 0x000000010b687547 */ /* 0x000ff4000b800000 */
[----:B------:R-:W1:Y:S01]  /*6220*/  S2UR UR11, SR_CgaCtaId ;  /* 0x00000000000b79c3 */ /* 0x000e620000008800 */
[----:B------:R-:W-:Y:S01]  /*6230*/  UMOV UR5, 0x400 ;  /* 0x0000040000057882 */ /* 0x000fe20000000000 */
[----:B------:R-:W-:Y:S01]  /*6240*/  IADD3 R10, PT, PT, R10, UR19, RZ ;  /* 0x000000130a0a7c10 */ /* 0x000fe2000fffe0ff */
[----:B------:R-:W-:-:S05]  /*6250*/  IMAD.U32 R25, RZ, RZ, UR19 ;  /* 0x00000013ff197e24 */ /* 0x000fca000f8e00ff */
[----:B------:R-:W2:Y:S08]  /*6260*/  LDC.64 R2, c[0x0][0x380] ;  /* 0x0000e000ff027b82 */ /* 0x000eb00000000a00 */
[----:B------:R-:W3:Y:S01]  /*6270*/  LDC R23, c[0x0][0x3b0] ;  /* 0x0000ec00ff177b82 */ /* 0x000ee20000000800 */
[----:B-1----:R-:W-:-:S06]  /*6280*/  ULEA UR5, UR11, UR5, 0x18 ;  /* 0x000000050b057291 */ /* 0x002fcc000f8ec0ff */
[----:B------:R-:W-:Y:S01]  /*6290*/  LEA R12, R10, UR5, 0x2 ;  /* 0x000000050a0c7c11 */ /* 0x000fe2000f8e10ff */
[----:B------:R-:W-:Y:S02]  /*62a0*/  IMAD R10, R25, 0x2, R10 ;  /* 0x00000002190a7824 */ /* 0x000fe400078e020a */
[----:B--2---:R-:W-:Y:S01]  /*62b0*/  IMAD.WIDE R2, R7, 0x4, R2 ;  /* 0x0000000407027825 */ /* 0x004fe200078e0202 */
[C---:B------:R-:W-:Y:S01]  /*62c0*/  LEA R14, R25.reuse, R12, 0x2 ;  /* 0x0000000c190e7211 */ /* 0x040fe200078e10ff */
[----:B------:R1:W2:Y:S02]  /*62d0*/  LDS R15, [R12] ;  /* 0x000000000c0f7984 */ /* 0x0002a40000000800 */
[----:B------:R-:W-:Y:S02]  /*62e0*/  VIADD R10, R10, UR19 ;  /* 0x000000130a0a7c36 */ /* 0x000fe40008000000 */
[----:B------:R-:W-:Y:S01]  /*62f0*/  IMAD R16, R25, 0x4, R14 ;  /* 0x0000000419107824 */ /* 0x000fe200078e020e */
[C---:B---3--:R-:W-:Y:S01]  /*6300*/  LEA R7, R23.reuse, R7, 0x2 ;  /* 0x0000000717077211 */ /* 0x048fe200078e10ff */
[----:B------:R-:W-:-:S03]  /*6310*/  IMAD.WIDE R8, R23, 0x4, R2 ;  /* 0x0000000417087825 */ /* 0x000fc600078e0202 */
[----:B0-----:R-:W-:Y:S01]  /*6320*/  LEA R18, R25, R16, 0x2 ;  /* 0x0000001019127211 */ /* 0x001fe200078e10ff */
[C---:B-1----:R-:W-:Y:S01]  /*6330*/  IMAD.WIDE R12, R23.reuse, 0x4, R8 ;  /* 0x00000004170c7825 */ /* 0x042fe200078e0208 */
[----:B--2---:R0:W-:Y:S04]  /*6340*/  STG.E.STRONG.SYS desc[UR14][R2.64], R15 ;  /* 0x0000000f02007986 */ /* 0x0041e8000c11590e */
[----:B------:R-:W1:Y:S01]  /*6350*/  LDS R17, [R14] ;  /* 0x000000000e117984 */ /* 0x000e620000000800 */
[----:B0-----:R-:W-:-:S03]  /*6360*/  IMAD.WIDE R2, R23, 0x4, R12 ;  /* 0x0000000417027825 */ /* 0x001fc600078e020c */
[----:B-1----:R-:W-:Y:S04]  /*6370*/  STG.E.STRONG.SYS desc[UR14][R8.64], R17 ;  /* 0x0000001108007986 */ /* 0x002fe8000c11590e */
[----:B------:R-:W0:Y:S04]  /*6380*/  LDS R19, [R16] ;  /* 0x0000000010137984 */ /* 0x000e280000000800 */
[----:B0-----:R-:W-:Y:S04]  /*6390*/  STG.E.STRONG.SYS desc[UR14][R12.64], R19 ;  /* 0x000000130c007986 */ /* 0x001fe8000c11590e */
[----:B------:R-:W0:Y:S04]  /*63a0*/  LDS R21, [R18] ;  /* 0x0000000012157984 */ /* 0x000e280000000800 */
[----:B0-----:R1:W-:Y:S02]  /*63b0*/  STG.E.STRONG.SYS desc[UR14][R2.64], R21 ;  /* 0x0000001502007986 */ /* 0x0013e4000c11590e */
.L_x_103:
[----:B------:R-:W-:Y:S05]  /*63c0*/  BRA.U !UP5, `(.L_x_100) ;  /* 0x000000010d7c7547 */ /* 0x000fea000b800000 */
[----:B------:R-:W2:Y:S01]  /*63d0*/  LDCU UR5, c[0x0][0x3a4] ;  /* 0x00007480ff0577ac */ /* 0x000ea20008000800 */
[----:B------:R-:W-:Y:S02]  /*63e0*/  UISETP.NE.AND UP6, UPT, UR21, 0x1, UPT ;  /* 0x000000011500788c */ /* 0x000fe4000bfc5270 */
[----:B--2---:R-:W-:-:S07]  /*63f0*/  ULOP3.LUT UP5, URZ, UR5, 0x1, URZ, 0xc0, !UPT ;  /* 0x0000000105ff7892 */ /* 0x004fce000f8ac0ff */
[----:B------:R-:W-:Y:S05]  /*6400*/  BRA.U !UP6, `(.L_x_104) ;  /* 0x000000010e447547 */ /* 0x000fea000b800000 */
[----:B------:R-:W2:Y:S01]  /*6410*/  S2UR UR11, SR_CgaCtaId ;  /* 0x00000000000b79c3 */ /* 0x000ea20000008800 */
[----:B------:R-:W-:Y:S01]  /*6420*/  UMOV UR5, 0x400 ;  /* 0x0000040000057882 */ /* 0x000fe20000000000 */
[----:B------:R-:W-:Y:S01]  /*6430*/  IADD3 R10, PT, PT, R10, UR19, RZ ;  /* 0x000000130a0a7c10 */ /* 0x000fe2000fffe0ff */
[----:B------:R-:W-:-:S05]  /*6440*/  IMAD.U32 R15, RZ, RZ, UR19 ;  /* 0x00000013ff0f7e24 */ /* 0x000fca000f8e00ff */
[----:B-1----:R-:W1:Y:S08]  /*6450*/  LDC.64 R2, c[0x0][0x380] ;  /* 0x0000e000ff027b82 */ /* 0x002e700000000a00 */
[----:B------:R-:W3:Y:S01]  /*6460*/  LDC R14, c[0x0][0x3b0] ;  /* 0x0000ec00ff0e7b82 */ /* 0x000ee20000000800 */
[----:B--2---:R-:W-:-:S06]  /*6470*/  ULEA UR5, UR11, UR5, 0x18 ;  /* 0x000000050b057291 */ /* 0x004fcc000f8ec0ff */
[C---:B------:R-:W-:Y:S01]  /*6480*/  LEA R12, R10.reuse, UR5, 0x2 ;  /* 0x000000050a0c7c11 */ /* 0x040fe2000f8e10ff */
[----:B------:R-:W-:Y:S02]  /*6490*/  VIADD R10, R10, UR19 ;  /* 0x000000130a0a7c36 */ /* 0x000fe40008000000 */
[----:B-1----:R-:W-:Y:S01]  /*64a0*/  IMAD.WIDE R2, R7, 0x4, R2 ;  /* 0x0000000407027825 */ /* 0x002fe200078e0202 */
[----:B------:R-:W-:Y:S01]  /*64b0*/  LEA R15, R15, R12, 0x2 ;  /* 0x0000000c0f0f7211 */ /* 0x000fe200078e10ff */
[----:B------:R-:W1:Y:S02]  /*64c0*/  LDS R13, [R12] ;  /* 0x000000000c0d7984 */ /* 0x000e640000000800 */
[C---:B---3--:R-:W-:Y:S01]  /*64d0*/  IMAD.WIDE R8, R14.reuse, 0x4, R2 ;  /* 0x000000040e087825 */ /* 0x048fe200078e0202 */
[----:B------:R-:W-:Y:S01]  /*64e0*/  LEA R7, R14, R7, 0x1 ;  /* 0x000000070e077211 */ /* 0x000fe200078e08ff */
[----:B-1----:R-:W-:Y:S04]  /*64f0*/  STG.E.STRONG.SYS desc[UR14][R2.64], R13 ;  /* 0x0000000d02007986 */ /* 0x002fe8000c11590e */
[----:B------:R-:W1:Y:S04]  /*6500*/  LDS R15, [R15] ;  /* 0x000000000f0f7984 */ /* 0x000e680000000800 */
[----:B-1----:R2:W-:Y:S02]  /*6510*/  STG.E.STRONG.SYS desc[UR14][R8.64], R15 ;  /* 0x0000000f08007986 */ /* 0x0025e4000c11590e */
.L_x_104:
[----:B------:R-:W-:Y:S05]  /*6520*/  BRA.U !UP5, `(.L_x_100) ;  /* 0x000000010d247547 */ /* 0x000fea000b800000 */
[----:B------:R-:W3:Y:S01]  /*6530*/  S2UR UR11, SR_CgaCtaId ;  /* 0x00000000000b79c3 */ /* 0x000ee20000008800 */
[----:B------:R-:W-:Y:S01]  /*6540*/  UMOV UR5, 0x400 ;  /* 0x0000040000057882 */ /* 0x000fe20000000000 */
[----:B-1----:R-:W-:Y:S01]  /*6550*/  VIADD R2, R10, UR19 ;  /* 0x000000130a027c36 */ /* 0x002fe20008000000 */
[----:B---3--:R-:W-:-:S06]  /*6560*/  ULEA UR5, UR11, UR5, 0x18 ;  /* 0x000000050b057291 */ /* 0x008fcc000f8ec0ff */
[----:B--2---:R-:W-:Y:S02]  /*6570*/  LEA R8, R2, UR5, 0x2 ;  /* 0x0000000502087c11 */ /* 0x004fe4000f8e10ff */
[----:B------:R-:W1:Y:S03]  /*6580*/  LDC.64 R2, c[0x0][0x380] ;  /* 0x0000e000ff027b82 */ /* 0x000e660000000a00 */
[----:B------:R-:W2:Y:S01]  /*6590*/  LDS R9, [R8] ;  /* 0x0000000008097984 */ /* 0x000ea20000000800 */
[----:B-1----:R-:W-:-:S05]  /*65a0*/  IMAD.WIDE R2, R7, 0x4, R2 ;  /* 0x0000000407027825 */ /* 0x002fca00078e0202 */
[----:B--2---:R1:W-:Y:S02]  /*65b0*/  STG.E.STRONG.SYS desc[UR14][R2.64], R9 ;  /* 0x0000000902007986 */ /* 0x0043e4000c11590e */
.L_x_100:
[----:B------:R-:W-:Y:S05]  /*65c0*/  BSYNC.RECONVERGENT B0 ;  /* 0x0000000000007941 */ /* 0x000fea0003800200 */
.L_x_99:
[----:B------:R-:W-:Y:S02]  /*65d0*/  UIADD3 UR6, UPT, UPT, UR6, UR10, URZ ;  /* 0x0000000a06067290 */ /* 0x000fe4000fffe0ff */
[----:B------:R-:W-:Y:S01]  /*65e0*/  UIADD3 UR17, UPT, UPT, UR17, UR10, URZ ;  /* 0x0000000a11117290 */ /* 0x000fe2000fffe0ff */
[----:B------:R-:W-:Y:S11]  /*65f0*/  BRA.U UP4, `(.L_x_105) ;  /* 0xffffffdd04e47547 */ /* 0x000ff6000b83ffff */
.L_x_75:
[----:B------:R-:W-:Y:S01]  /*6600*/  ISETP.NE.AND P0, PT, R0, RZ, PT ;  /* 0x000000ff0000720c */ /* 0x000fe20003f05270 */
[----:B------:R-:W-:-:S12]  /*6610*/  BSSY.RECONVERGENT B0, `(.L_x_106) ;  /* 0x0000009000007945 */ /* 0x000fd80003800200 */
[----:B------:R-:W-:Y:S05]  /*6620*/  @P0 BRA `(.L_x_107) ;  /* 0x00000000001c0947 */ /* 0x000fea0003800000 */
[----:B-1----:R-:W-:Y:S01]  /*6630*/  MOV R2, UR8 ;  /* 0x0000000800027c02 */ /* 0x002fe20008000f00 */
[----:B0-----:R-:W-:-:S05]  /*6640*/  IMAD.U32 R3, RZ, RZ, UR9 ;  /* 0x00000009ff037e24 */ /* 0x001fca000f8e00ff */
[----:B------:R-:W4:Y:S01]  /*6650*/  LDG.E.STRONG.SYS R2, desc[UR14][R2.64+0x4] ;  /* 0x0000040e02027981 */ /* 0x000f22000c1f5900 */
[----:B--2---:R-:W-:Y:S01]  /*6660*/  MOV R4, UR8 ;  /* 0x0000000800047c02 */ /* 0x004fe20008000f00 */
[----:B---3--:R-:W-:Y:S01]  /*6670*/  IMAD.U32 R5, RZ, RZ, UR9 ;  /* 0x00000009ff057e24 */ /* 0x008fe2000f8e00ff */
[----:B----4-:R-:W-:-:S05]  /*6680*/  IADD3 R7, PT, PT, R2, 0x1, RZ ;  /* 0x0000000102077810 */ /* 0x010fca0007ffe0ff */
[----:B------:R0:W-:Y:S02]  /*6690*/  STG.E.STRONG.SYS desc[UR14][R4.64+0x4], R7 ;  /* 0x0000040704007986 */ /* 0x0001e4000c11590e */
.L_x_107:
[----:B------:R-:W-:Y:S05]  /*66a0*/  BSYNC.RECONVERGENT B0 ;  /* 0x0000000000007941 */ /* 0x000fea0003800200 */
.L_x_106:
[----:B------:R-:W-:Y:S06]  /*66b0*/  BAR.SYNC.DEFER_BLOCKING 0x0 ;  /* 0x0000000000007b1d */ /* 0x000fec0000010000 */
[----:B------:R-:W-:Y:S05]  /*66c0*/  EXIT ;  /* 0x000000000000794d */ /* 0x000fea0003800000 */
.L_x_108:
[----:B------:R-:W-:-:S00]  /*66d0*/  BRA `(.L_x_108) ;  /* 0xfffffffc00fc7947 */ /* 0x000fc0000383ffff */
[----:B------:R-:W-:-:S00]  /*66e0*/  NOP ;  /* 0x0000000000007918 */ /* 0x000fc00000000000 */
        /* <DEDUP_REMOVED lines=9> */
.L_x_109:


//--------------------- .nv.shared._Z3GPUPViS0_iiiiiiiiiiiiiiii --------------------------
	.section	.nv.shared._Z3GPUPViS0_iiiiiiiiiiiiiiii,"aw",@nobits
	.sectionflags	@""
	.align	4
.nv.shared._Z3GPUPViS0_iiiiiiiiiiiiiiii:
	.zero		50176


//--------------------- .nv.shared.reserved.0     --------------------------
	.section	.nv.shared.reserved.0,"aw",@nobits
	.weak		__nv_reservedSMEM_offset_0_alias
	.size		__nv_reservedSMEM_offset_0_alias, 0, 64
	.other		__nv_reservedSMEM_offset_0_alias,@"STO_CUDA_RESERVED_SHARED STV_DEFAULT"
__nv_reservedSMEM_offset_0_alias:
	.zero		0
	.zero		64


//--------------------- .nv.global                --------------------------
	.section	.nv.global,"aw",@nobits
	.align	4
.nv.global:
	.type		row,@object
	.size		row,(.L_0 - row)
row:
	.zero		4
.L_0:


//--------------------- .nv.constant0._Z3GPUPViS0_iiiiiiiiiiiiiiii --------------------------
	.section	.nv.constant0._Z3GPUPViS0_iiiiiiiiiiiiiiii,"a",@progbits
	.sectionflags	@""
	.align	4
.nv.constant0._Z3GPUPViS0_iiiiiiiiiiiiiiii:
	.zero		976


//--------------------- SYMBOLS --------------------------

	.type		.nv.reservedSmem.offset0,@object
	.size		.nv.reservedSmem.offset0,0x4
	.type		.nv.reservedSmem.cap,@object
	.size		.nv.reservedSmem.cap,0x4
